	.target	sm_100a

	.elftype	@"ET_EXEC"


//--------------------- .note.nv.tkinfo           --------------------------
	.section	.note.nv.tkinfo,"",@"SHT_NOTE"
	.sectionflags	@"SHF_NOTE_NV_TKINFO"
	.tkinfo
        /*0018*/ 	.word	0x00000002
        /*0030*/ 	.string	""
        /*0030*/ 	.string	"ptxas"
        /*0030*/ 	.string	"Cuda compilation tools, release 13.0, V13.0.88"
        /*0030*/ 	.string	"Build cuda_13.0.r13.0/compiler.36424714_0"
        /*0030*/ 	.string	"-arch sm_100a -m 64 "



//--------------------- .note.nv.cuinfo           --------------------------
	.section	.note.nv.cuinfo,"",@"SHT_NOTE"
	.sectionflags	@"SHF_NOTE_NV_CUINFO"
        /*0018*/ 	.short	0x0002
        /*001a*/ 	.short	0x0064
        /*001c*/ 	.short	0x0082
	.zero		2


//--------------------- .nv.info                  --------------------------
	.section	.nv.info,"",@"SHT_CUDA_INFO"
	.align	4


	//----- nvinfo : EIATTR_REGCOUNT
	.align		4
        /*0000*/ 	.byte	0x04, 0x2f
        /*0002*/ 	.short	(.L_19 - .L_18)
	.align		4
.L_18:
        /*0004*/ 	.word	index@(_ZN7cutlass13device_kernelINS_4gemm6kernel13GemmUniversalIN4cute5tupleIJiiiiEEENS1_10collective13CollectiveMmaINS1_35MainloopSm100TmaUmmaWarpSpecializedILi6ELi2ELi4ENS5_IJNS4_1CILi1EEESB_SB_EEEEENS5_IJNSA_ILi128EEESE_NSA_ILi64EEEEEENS_10bfloat16_tENS5_IJlSB_lEEESH_SI_NS4_8TiledMMAINS4_8MMA_AtomIJNS4_20SM100_MMA_F16BF16_SSISH_SH_fLi128ELi128ELNS4_4UMMA5MajorE0ELSN_0ELNSM_7ScaleInE0ELSO_0EEEEEENS4_6LayoutISC_NS5_IJNSA_ILi0EEESS_SS_EEEEENS5_IJNS4_10UnderscoreESV_SV_EEEEENS4_13SM90_TMA_LOADENS4_14ComposedLayoutINS4_7SwizzleILi3ELi4ELi3EEENS4_18smem_ptr_flag_bitsILi16EEENSR_INS5_IJNSA_ILi8EEESF_EEENS5_IJSF_SB_EEEEEEEvNS4_8identityESY_S18_vS19_EENS_8epilogue10collective18CollectiveEpilogueINS1B_23Sm100TmaWarpSpecializedILi4ELi2ELi32ELb1ELb0EEEJSG_NS5_IJNSR_ISE_SB_EENSR_INSA_ILi32EEESB_EEEEESH_SI_SH_SI_NS1B_6fusion15FusionCallbacksIS1F_NS1K_17LinCombPerRowBiasISH_fSH_SH_fLi8ELNS_15FloatRoundStyleE2EEESG_S1J_JEEENS4_5SM1004TMEM4LOAD26SM100_TMEM_LOAD_32dp32b32xESY_NSZ_INS10_ILi2ELi4ELi3EEES13_NSR_INS5_IJS14_S1H_EEENS5_IJS1H_SB_EEEEEEENS4_39AutoVectorizingCopyWithAssumedAlignmentILi128EEENS4_14SM90_TMA_STOREES1Y_S20_S20_EEEvvEEEEvNT_6ParamsE)
        /*0008*/ 	.word	0x00000074


	//----- nvinfo : EIATTR_FRAME_SIZE
	.align		4
.L_19:
        /*000c*/ 	.byte	0x04, 0x11
        /*000e*/ 	.short	(.L_21 - .L_20)
	.align		4
.L_20:
        /*0010*/ 	.word	index@($__internal_2_$__cuda_sm10x_tcgen05_guardrail_trap_unallocated_columns_being_dealloced)
        /*0014*/ 	.word	0x00000000


	//----- nvinfo : EIATTR_FRAME_SIZE
	.align		4
.L_21:
        /*0018*/ 	.byte	0x04, 0x11
        /*001a*/ 	.short	(.L_23 - .L_22)
	.align		4
.L_22:
        /*001c*/ 	.word	index@($__internal_1_$__cuda_sm10x_tcgen05_guardrail_trap_phase_invalid_during_alloc)
        /*0020*/ 	.word	0x00000000


	//----- nvinfo : EIATTR_FRAME_SIZE
	.align		4
.L_23:
        /*0024*/ 	.byte	0x04, 0x11
        /*0026*/ 	.short	(.L_25 - .L_24)
	.align		4
.L_24:
        /*0028*/ 	.word	index@($__internal_0_$__cuda_sm10x_tcgen05_guardrail_trap_col_being_dealloced_not_returned_by_alloc)
        /*002c*/ 	.word	0x00000000


	//----- nvinfo : EIATTR_FRAME_SIZE
	.align		4
.L_25:
        /*0030*/ 	.byte	0x04, 0x11
        /*0032*/ 	.short	(.L_27 - .L_26)
	.align		4
.L_26:
        /*0034*/ 	.word	index@(_ZN7cutlass13device_kernelINS_4gemm6kernel13GemmUniversalIN4cute5tupleIJiiiiEEENS1_10collective13CollectiveMmaINS1_35MainloopSm100TmaUmmaWarpSpecializedILi6ELi2ELi4ENS5_IJNS4_1CILi1EEESB_SB_EEEEENS5_IJNSA_ILi128EEESE_NSA_ILi64EEEEEENS_10bfloat16_tENS5_IJlSB_lEEESH_SI_NS4_8TiledMMAINS4_8MMA_AtomIJNS4_20SM100_MMA_F16BF16_SSISH_SH_fLi128ELi128ELNS4_4UMMA5MajorE0ELSN_0ELNSM_7ScaleInE0ELSO_0EEEEEENS4_6LayoutISC_NS5_IJNSA_ILi0EEESS_SS_EEEEENS5_IJNS4_10UnderscoreESV_SV_EEEEENS4_13SM90_TMA_LOADENS4_14ComposedLayoutINS4_7SwizzleILi3ELi4ELi3EEENS4_18smem_ptr_flag_bitsILi16EEENSR_INS5_IJNSA_ILi8EEESF_EEENS5_IJSF_SB_EEEEEEEvNS4_8identityESY_S18_vS19_EENS_8epilogue10collective18CollectiveEpilogueINS1B_23Sm100TmaWarpSpecializedILi4ELi2ELi32ELb1ELb0EEEJSG_NS5_IJNSR_ISE_SB_EENSR_INSA_ILi32EEESB_EEEEESH_SI_SH_SI_NS1B_6fusion15FusionCallbacksIS1F_NS1K_17LinCombPerRowBiasISH_fSH_SH_fLi8ELNS_15FloatRoundStyleE2EEESG_S1J_JEEENS4_5SM1004TMEM4LOAD26SM100_TMEM_LOAD_32dp32b32xESY_NSZ_INS10_ILi2ELi4ELi3EEES13_NSR_INS5_IJS14_S1H_EEENS5_IJS1H_SB_EEEEEEENS4_39AutoVectorizingCopyWithAssumedAlignmentILi128EEENS4_14SM90_TMA_STOREES1Y_S20_S20_EEEvvEEEEvNT_6ParamsE)
        /*0038*/ 	.word	0x00000000


	//----- nvinfo : EIATTR_MIN_STACK_SIZE
	.align		4
.L_27:
        /*003c*/ 	.byte	0x04, 0x12
        /*003e*/ 	.short	(.L_29 - .L_28)
	.align		4
.L_28:
        /*0040*/ 	.word	index@(_ZN7cutlass13device_kernelINS_4gemm6kernel13GemmUniversalIN4cute5tupleIJiiiiEEENS1_10collective13CollectiveMmaINS1_35MainloopSm100TmaUmmaWarpSpecializedILi6ELi2ELi4ENS5_IJNS4_1CILi1EEESB_SB_EEEEENS5_IJNSA_ILi128EEESE_NSA_ILi64EEEEEENS_10bfloat16_tENS5_IJlSB_lEEESH_SI_NS4_8TiledMMAINS4_8MMA_AtomIJNS4_20SM100_MMA_F16BF16_SSISH_SH_fLi128ELi128ELNS4_4UMMA5MajorE0ELSN_0ELNSM_7ScaleInE0ELSO_0EEEEEENS4_6LayoutISC_NS5_IJNSA_ILi0EEESS_SS_EEEEENS5_IJNS4_10UnderscoreESV_SV_EEEEENS4_13SM90_TMA_LOADENS4_14ComposedLayoutINS4_7SwizzleILi3ELi4ELi3EEENS4_18smem_ptr_flag_bitsILi16EEENSR_INS5_IJNSA_ILi8EEESF_EEENS5_IJSF_SB_EEEEEEEvNS4_8identityESY_S18_vS19_EENS_8epilogue10collective18CollectiveEpilogueINS1B_23Sm100TmaWarpSpecializedILi4ELi2ELi32ELb1ELb0EEEJSG_NS5_IJNSR_ISE_SB_EENSR_INSA_ILi32EEESB_EEEEESH_SI_SH_SI_NS1B_6fusion15FusionCallbacksIS1F_NS1K_17LinCombPerRowBiasISH_fSH_SH_fLi8ELNS_15FloatRoundStyleE2EEESG_S1J_JEEENS4_5SM1004TMEM4LOAD26SM100_TMEM_LOAD_32dp32b32xESY_NSZ_INS10_ILi2ELi4ELi3EEES13_NSR_INS5_IJS14_S1H_EEENS5_IJS1H_SB_EEEEEEENS4_39AutoVectorizingCopyWithAssumedAlignmentILi128EEENS4_14SM90_TMA_STOREES1Y_S20_S20_EEEvvEEEEvNT_6ParamsE)
        /*0044*/ 	.word	0x00000000
.L_29:


//--------------------- .nv.compat                --------------------------
	.section	.nv.compat,"",@"SHT_CUDA_COMPAT_INFO"
	.align	4
        /*0000*/ 	.byte	0x02, 0x09, 0x01, 0x00, 0x02, 0x02, 0x02, 0x00, 0x02, 0x05, 0x05, 0x00, 0x03, 0x07, 0x01, 0x01
        /*0010*/ 	.byte	0x02, 0x03, 0x01, 0x00, 0x02, 0x06, 0x01, 0x00, 0x04, 0x0b, 0x08, 0x00, 0x09, 0x00, 0x00, 0x00
        /*0020*/ 	.byte	0x00, 0x00, 0x00, 0x00


//--------------------- .nv.info._ZN7cutlass13device_kernelINS_4gemm6kernel13GemmUniversalIN4cute5tupleIJiiiiEEENS1_10collective13CollectiveMmaINS1_35MainloopSm100TmaUmmaWarpSpecializedILi6ELi2ELi4ENS5_IJNS4_1CILi1EEESB_SB_EEEEENS5_IJNSA_ILi128EEESE_NSA_ILi64EEEEEENS_10bfloat16_tENS5_IJlSB_lEEESH_SI_NS4_8TiledMMAINS4_8MMA_AtomIJNS4_20SM100_MMA_F16BF16_SSISH_SH_fLi128ELi128ELNS4_4UMMA5MajorE0ELSN_0ELNSM_7ScaleInE0ELSO_0EEEEEENS4_6LayoutISC_NS5_IJNSA_ILi0EEESS_SS_EEEEENS5_IJNS4_10UnderscoreESV_SV_EEEEENS4_13SM90_TMA_LOADENS4_14ComposedLayoutINS4_7SwizzleILi3ELi4ELi3EEENS4_18smem_ptr_flag_bitsILi16EEENSR_INS5_IJNSA_ILi8EEESF_EEENS5_IJSF_SB_EEEEEEEvNS4_8identityESY_S18_vS19_EENS_8epilogue10collective18CollectiveEpilogueINS1B_23Sm100TmaWarpSpecializedILi4ELi2ELi32ELb1ELb0EEEJSG_NS5_IJNSR_ISE_SB_EENSR_INSA_ILi32EEESB_EEEEESH_SI_SH_SI_NS1B_6fusion15FusionCallbacksIS1F_NS1K_17LinCombPerRowBiasISH_fSH_SH_fLi8ELNS_15FloatRoundStyleE2EEESG_S1J_JEEENS4_5SM1004TMEM4LOAD26SM100_TMEM_LOAD_32dp32b32xESY_NSZ_INS10_ILi2ELi4ELi3EEES13_NSR_INS5_IJS14_S1H_EEENS5_IJS1H_SB_EEEEEEENS4_39AutoVectorizingCopyWithAssumedAlignmentILi128EEENS4_14SM90_TMA_STOREES1Y_S20_S20_EEEvvEEEEvNT_6ParamsE --------------------------
	.section	.nv.info._ZN7cutlass13device_kernelINS_4gemm6kernel13GemmUniversalIN4cute5tupleIJiiiiEEENS1_10collective13CollectiveMmaINS1_35MainloopSm100TmaUmmaWarpSpecializedILi6ELi2ELi4ENS5_IJNS4_1CILi1EEESB_SB_EEEEENS5_IJNSA_ILi128EEESE_NSA_ILi64EEEEEENS_10bfloat16_tENS5_IJlSB_lEEESH_SI_NS4_8TiledMMAINS4_8MMA_AtomIJNS4_20SM100_MMA_F16BF16_SSISH_SH_fLi128ELi128ELNS4_4UMMA5MajorE0ELSN_0ELNSM_7ScaleInE0ELSO_0EEEEEENS4_6LayoutISC_NS5_IJNSA_ILi0EEESS_SS_EEEEENS5_IJNS4_10UnderscoreESV_SV_EEEEENS4_13SM90_TMA_LOADENS4_14ComposedLayoutINS4_7SwizzleILi3ELi4ELi3EEENS4_18smem_ptr_flag_bitsILi16EEENSR_INS5_IJNSA_ILi8EEESF_EEENS5_IJSF_SB_EEEEEEEvNS4_8identityESY_S18_vS19_EENS_8epilogue10collective18CollectiveEpilogueINS1B_23Sm100TmaWarpSpecializedILi4ELi2ELi32ELb1ELb0EEEJSG_NS5_IJNSR_ISE_SB_EENSR_INSA_ILi32EEESB_EEEEESH_SI_SH_SI_NS1B_6fusion15FusionCallbacksIS1F_NS1K_17LinCombPerRowBiasISH_fSH_SH_fLi8ELNS_15FloatRoundStyleE2EEESG_S1J_JEEENS4_5SM1004TMEM4LOAD26SM100_TMEM_LOAD_32dp32b32xESY_NSZ_INS10_ILi2ELi4ELi3EEES13_NSR_INS5_IJS14_S1H_EEENS5_IJS1H_SB_EEEEEEENS4_39AutoVectorizingCopyWithAssumedAlignmentILi128EEENS4_14SM90_TMA_STOREES1Y_S20_S20_EEEvvEEEEvNT_6ParamsE,"",@"SHT_CUDA_INFO"
	.sectionflags	@""
	.align	4


	//----- nvinfo : EIATTR_CUDA_API_VERSION
	.align		4
        /*0000*/ 	.byte	0x04, 0x37
        /*0002*/ 	.short	(.L_31 - .L_30)
.L_30:
        /*0004*/ 	.word	0x00000082


	//----- nvinfo : EIATTR_KPARAM_INFO
	.align		4
.L_31:
        /*0008*/ 	.byte	0x04, 0x17
        /*000a*/ 	.short	(.L_33 - .L_32)
.L_32:
        /*000c*/ 	.word	0x00000000
        /*0010*/ 	.short	0x0000
        /*0012*/ 	.short	0x0000
        /*0014*/ 	.byte	0x00, 0xf0, 0x01, 0x20


	//----- nvinfo : EIATTR_AT_ENTRY_FRAGMENTS
	.align		4
.L_33:
        /*0018*/ 	.byte	0x04, 0x4f
        /*001a*/ 	.short	(.L_35 - .L_34)


	//   ....[0]....
.L_34:
        /*001c*/ 	.word	0x00000006


	//----- nvinfo : EIATTR_RESERVED_SMEM_USED
	.align		4
.L_35:
        /*0020*/ 	.byte	0x01, 0x41
	.zero		2


	//----- nvinfo : EIATTR_SPARSE_MMA_MASK
	.align		4
        /*0024*/ 	.byte	0x03, 0x50
        /*0026*/ 	.short	0x0000


	//----- nvinfo : EIATTR_TCGEN05_1CTA_USED
	.align		4
        /*0028*/ 	.byte	0x01, 0x51
	.zero		2


	//----- nvinfo : EIATTR_MAXREG_COUNT
	.align		4
        /*002c*/ 	.byte	0x03, 0x1b
        /*002e*/ 	.short	0x00ff


	//----- nvinfo : EIATTR_NUM_BARRIERS
	.align		4
        /*0030*/ 	.byte	0x02, 0x4c
        /*0032*/ 	.byte	0x07
	.zero		1


	//----- nvinfo : EIATTR_EXTERNS
	.align		4
        /*0034*/ 	.byte	0x04, 0x0f
        /*0036*/ 	.short	(.L_37 - .L_36)


	//   ....[0]....
	.align		4
.L_36:
        /*0038*/ 	.word	index@(__assertfail)


	//----- nvinfo : EIATTR_MERCURY_ISA_VERSION
	.align		4
.L_37:
        /*003c*/ 	.byte	0x03, 0x5f
        /*003e*/ 	.short	0x0101


	//----- nvinfo : EIATTR_INT_WARP_WIDE_INSTR_OFFSETS
	.align		4
        /*0040*/ 	.byte	0x04, 0x31
        /*0042*/ 	.short	(.L_39 - .L_38)


	//   ....[0]....
.L_38:
        /*0044*/ 	.word	0x00001df0


	//   ....[1]....
        /*0048*/ 	.word	0x00003950


	//   ....[2]....
        /*004c*/ 	.word	0x00003980


	//   ....[3]....
        /*0050*/ 	.word	0x000039d0


	//   ....[4]....
        /*0054*/ 	.word	0x000042f0


	//   ....[5]....
        /*0058*/ 	.word	0x00004350


	//   ....[6]....
        /*005c*/ 	.word	0x00004440


	//   ....[7]....
        /*0060*/ 	.word	0x000044b0


	//   ....[8]....
        /*0064*/ 	.word	0x000045c0


	//   ....[9]....
        /*0068*/ 	.word	0x00004650


	//   ....[10]....
        /*006c*/ 	.word	0x00004830


	//   ....[11]....
        /*0070*/ 	.word	0x00004980


	//   ....[12]....
        /*0074*/ 	.word	0x000058e0


	//----- nvinfo : EIATTR_COOP_GROUP_MASK_REGIDS
	.align		4
.L_39:
        /*0078*/ 	.byte	0x04, 0x29
        /*007a*/ 	.short	(.L_41 - .L_40)


	//   ....[0]....
.L_40:
        /*007c*/ 	.word	0xffffffff


	//   ....[1]....
        /*0080*/ 	.word	0xffffffff


	//   ....[2]....
        /*0084*/ 	.word	0xffffffff


	//   ....[3]....
        /*0088*/ 	.word	0xffffffff


	//   ....[4]....
        /*008c*/ 	.word	0xffffffff


	//   ....[5]....
        /*0090*/ 	.word	0xffffffff


	//   ....[6]....
        /*0094*/ 	.word	0xffffffff


	//   ....[7]....
        /*0098*/ 	.word	0xffffffff


	//   ....[8]....
        /*009c*/ 	.word	0xffffffff


	//   ....[9]....
        /*00a0*/ 	.word	0xffffffff


	//   ....[10]....
        /*00a4*/ 	.word	0xffffffff


	//   ....[11]....
        /*00a8*/ 	.word	0xffffffff


	//   ....[12]....
        /*00ac*/ 	.word	0xffffffff


	//----- nvinfo : EIATTR_COOP_GROUP_INSTR_OFFSETS
	.align		4
.L_41:
        /*00b0*/ 	.byte	0x04, 0x28
        /*00b2*/ 	.short	(.L_43 - .L_42)


	//   ....[0]....
.L_42:
        /*00b4*/ 	.word	0x00000090


	//   ....[1]....
        /*00b8*/ 	.word	0x000004c0


	//   ....[2]....
        /*00bc*/ 	.word	0x00000670


	//   ....[3]....
        /*00c0*/ 	.word	0x00000810


	//   ....[4]....
        /*00c4*/ 	.word	0x00000910


	//   ....[5]....
        /*00c8*/ 	.word	0x00000a80


	//   ....[6]....
        /*00cc*/ 	.word	0x00000c20


	//   ....[7]....
        /*00d0*/ 	.word	0x00001cd0


	//   ....[8]....
        /*00d4*/ 	.word	0x00002bd0


	//   ....[9]....
        /*00d8*/ 	.word	0x00002de0


	//   ....[10]....
        /*00dc*/ 	.word	0x00002e10


	//   ....[11]....
        /*00e0*/ 	.word	0x00003840


	//   ....[12]....
        /*00e4*/ 	.word	0x00003a70


	//----- nvinfo : EIATTR_VRC_CTA_INIT_COUNT
	.align		4
.L_43:
        /*00e8*/ 	.byte	0x02, 0x4a
        /*00ea*/ 	.byte	0x80
	.zero		1


	//----- nvinfo : EIATTR_SYSCALL_OFFSETS
	.align		4
        /*00ec*/ 	.byte	0x04, 0x46
        /*00ee*/ 	.short	(.L_45 - .L_44)


	//   ....[0]....
.L_44:
        /*00f0*/ 	.word	0x00005450


	//   ....[1]....
        /*00f4*/ 	.word	0x00005540


	//   ....[2]....
        /*00f8*/ 	.word	0x00005e00


	//   ....[3]....
        /*00fc*/ 	.word	0x00006a80


	//   ....[4]....
        /*0100*/ 	.word	0x000076d0


	//   ....[5]....
        /*0104*/ 	.word	0x00008320


	//----- nvinfo : EIATTR_MBARRIER_INSTR_OFFSETS
	.align		4
.L_45:
        /*0108*/ 	.byte	0x04, 0x39
        /*010a*/ 	.short	(.L_47 - .L_46)


	//   ....[0]....
.L_46:
        /*010c*/ 	.word	0x000005a0
        /*0110*/ 	.word	0x000000ff
        /*0114*/ 	.word	0x00000000
        /*0118*/ 	.short	0x0100
        /*011a*/ 	.byte	0x05
	.zero		1


	//   ....[1]....
        /*011c*/ 	.word	0x000005b0
        /*0120*/ 	.word	0x000000ff
        /*0124*/ 	.word	0x00000030
        /*0128*/ 	.short	0x0100
        /*012a*/ 	.byte	0x05
	.zero		1


	//   ....[2]....
        /*012c*/ 	.word	0x000005c0
        /*0130*/ 	.word	0x000000ff
        /*0134*/ 	.word	0x00000008
        /*0138*/ 	.short	0x0100
        /*013a*/ 	.byte	0x05
	.zero		1


	//   ....[3]....
        /*013c*/ 	.word	0x000005d0
        /*0140*/ 	.word	0x000000ff
        /*0144*/ 	.word	0x00000038
        /*0148*/ 	.short	0x0100
        /*014a*/ 	.byte	0x05
	.zero		1


	//   ....[4]....
        /*014c*/ 	.word	0x000005e0
        /*0150*/ 	.word	0x000000ff
        /*0154*/ 	.word	0x00000010
        /*0158*/ 	.short	0x0100
        /*015a*/ 	.byte	0x05
	.zero		1


	//   ....[5]....
        /*015c*/ 	.word	0x000005f0
        /*0160*/ 	.word	0x000000ff
        /*0164*/ 	.word	0x00000040
        /*0168*/ 	.short	0x0100
        /*016a*/ 	.byte	0x05
	.zero		1


	//   ....[6]....
        /*016c*/ 	.word	0x00000600
        /*0170*/ 	.word	0x000000ff
        /*0174*/ 	.word	0x00000018
        /*0178*/ 	.short	0x0100
        /*017a*/ 	.byte	0x05
	.zero		1


	//   ....[7]....
        /*017c*/ 	.word	0x00000610
        /*0180*/ 	.word	0x000000ff
        /*0184*/ 	.word	0x00000048
        /*0188*/ 	.short	0x0100
        /*018a*/ 	.byte	0x05
	.zero		1


	//   ....[8]....
        /*018c*/ 	.word	0x00000620
        /*0190*/ 	.word	0x000000ff
        /*0194*/ 	.word	0x00000020
        /*0198*/ 	.short	0x0100
        /*019a*/ 	.byte	0x05
	.zero		1


	//   ....[9]....
        /*019c*/ 	.word	0x00000630
        /*01a0*/ 	.word	0x000000ff
        /*01a4*/ 	.word	0x00000050
        /*01a8*/ 	.short	0x0100
        /*01aa*/ 	.byte	0x05
	.zero		1


	//   ....[10]....
        /*01ac*/ 	.word	0x00000640
        /*01b0*/ 	.word	0x000000ff
        /*01b4*/ 	.word	0x00000028
        /*01b8*/ 	.short	0x0100
        /*01ba*/ 	.byte	0x05
	.zero		1


	//   ....[11]....
        /*01bc*/ 	.word	0x00000650
        /*01c0*/ 	.word	0x000000ff
        /*01c4*/ 	.word	0x00000058
        /*01c8*/ 	.short	0x0100
        /*01ca*/ 	.byte	0x05
	.zero		1


	//   ....[12]....
        /*01cc*/ 	.word	0x00000780
        /*01d0*/ 	.word	0x000000ff
        /*01d4*/ 	.word	0x00000060
        /*01d8*/ 	.short	0x0100
        /*01da*/ 	.byte	0x06
	.zero		1


	//   ....[13]....
        /*01dc*/ 	.word	0x00000790
        /*01e0*/ 	.word	0x000000ff
        /*01e4*/ 	.word	0x00000080
        /*01e8*/ 	.short	0x0100
        /*01ea*/ 	.byte	0x06
	.zero		1


	//   ....[14]....
        /*01ec*/ 	.word	0x000007a0
        /*01f0*/ 	.word	0x000000ff
        /*01f4*/ 	.word	0x00000068
        /*01f8*/ 	.short	0x0100
        /*01fa*/ 	.byte	0x06
	.zero		1


	//   ....[15]....
        /*01fc*/ 	.word	0x000007b0
        /*0200*/ 	.word	0x000000ff
        /*0204*/ 	.word	0x00000088
        /*0208*/ 	.short	0x0100
        /*020a*/ 	.byte	0x06
	.zero		1


	//   ....[16]....
        /*020c*/ 	.word	0x000007c0
        /*0210*/ 	.word	0x000000ff
        /*0214*/ 	.word	0x00000070
        /*0218*/ 	.short	0x0100
        /*021a*/ 	.byte	0x06
	.zero		1


	//   ....[17]....
        /*021c*/ 	.word	0x000007d0
        /*0220*/ 	.word	0x000000ff
        /*0224*/ 	.word	0x00000090
        /*0228*/ 	.short	0x0100
        /*022a*/ 	.byte	0x06
	.zero		1


	//   ....[18]....
        /*022c*/ 	.word	0x000007e0
        /*0230*/ 	.word	0x000000ff
        /*0234*/ 	.word	0x00000078
        /*0238*/ 	.short	0x0100
        /*023a*/ 	.byte	0x06
	.zero		1


	//   ....[19]....
        /*023c*/ 	.word	0x000007f0
        /*0240*/ 	.word	0x000000ff
        /*0244*/ 	.word	0x00000098
        /*0248*/ 	.short	0x0100
        /*024a*/ 	.byte	0x06
	.zero		1


	//   ....[20]....
        /*024c*/ 	.word	0x000008e0
        /*0250*/ 	.word	0x000000ff
        /*0254*/ 	.word	0x000000a0
        /*0258*/ 	.short	0x0100
        /*025a*/ 	.byte	0x05
	.zero		1


	//   ....[21]....
        /*025c*/ 	.word	0x000008f0
        /*0260*/ 	.word	0x000000ff
        /*0264*/ 	.word	0x000000a8
        /*0268*/ 	.short	0x0100
        /*026a*/ 	.byte	0x05
	.zero		1


	//   ....[22]....
        /*026c*/ 	.word	0x00000a30
        /*0270*/ 	.word	0x000000ff
        /*0274*/ 	.word	0x000000b0
        /*0278*/ 	.short	0x0100
        /*027a*/ 	.byte	0x05
	.zero		1


	//   ....[23]....
        /*027c*/ 	.word	0x00000a40
        /*0280*/ 	.word	0x000000ff
        /*0284*/ 	.word	0x000000c0
        /*0288*/ 	.short	0x0100
        /*028a*/ 	.byte	0x05
	.zero		1


	//   ....[24]....
        /*028c*/ 	.word	0x00000a50
        /*0290*/ 	.word	0x000000ff
        /*0294*/ 	.word	0x000000b8
        /*0298*/ 	.short	0x0100
        /*029a*/ 	.byte	0x05
	.zero		1


	//   ....[25]....
        /*029c*/ 	.word	0x00000a60
        /*02a0*/ 	.word	0x000000ff
        /*02a4*/ 	.word	0x000000c8
        /*02a8*/ 	.short	0x0100
        /*02aa*/ 	.byte	0x05
	.zero		1


	//   ....[26]....
        /*02ac*/ 	.word	0x00000b90
        /*02b0*/ 	.word	0x000000ff
        /*02b4*/ 	.word	0x000000d0
        /*02b8*/ 	.short	0x0100
        /*02ba*/ 	.byte	0x06
	.zero		1


	//   ....[27]....
        /*02bc*/ 	.word	0x00000ba0
        /*02c0*/ 	.word	0x000000ff
        /*02c4*/ 	.word	0x000000f0
        /*02c8*/ 	.short	0x0100
        /*02ca*/ 	.byte	0x06
	.zero		1


	//   ....[28]....
        /*02cc*/ 	.word	0x00000bb0
        /*02d0*/ 	.word	0x000000ff
        /*02d4*/ 	.word	0x000000d8
        /*02d8*/ 	.short	0x0100
        /*02da*/ 	.byte	0x06
	.zero		1


	//   ....[29]....
        /*02dc*/ 	.word	0x00000bc0
        /*02e0*/ 	.word	0x000000ff
        /*02e4*/ 	.word	0x000000f8
        /*02e8*/ 	.short	0x0100
        /*02ea*/ 	.byte	0x06
	.zero		1


	//   ....[30]....
        /*02ec*/ 	.word	0x00000bd0
        /*02f0*/ 	.word	0x000000ff
        /*02f4*/ 	.word	0x000000e0
        /*02f8*/ 	.short	0x0100
        /*02fa*/ 	.byte	0x06
	.zero		1


	//   ....[31]....
        /*02fc*/ 	.word	0x00000be0
        /*0300*/ 	.word	0x000000ff
        /*0304*/ 	.word	0x00000100
        /*0308*/ 	.short	0x0100
        /*030a*/ 	.byte	0x06
	.zero		1


	//   ....[32]....
        /*030c*/ 	.word	0x00000bf0
        /*0310*/ 	.word	0x000000ff
        /*0314*/ 	.word	0x000000e8
        /*0318*/ 	.short	0x0100
        /*031a*/ 	.byte	0x06
	.zero		1


	//   ....[33]....
        /*031c*/ 	.word	0x00000c00
        /*0320*/ 	.word	0x000000ff
        /*0324*/ 	.word	0x00000108
        /*0328*/ 	.short	0x0100
        /*032a*/ 	.byte	0x06
	.zero		1


	//   ....[34]....
        /*032c*/ 	.word	0x00000cf0
        /*0330*/ 	.word	0x000000ff
        /*0334*/ 	.word	0x00000110
        /*0338*/ 	.short	0x0100
        /*033a*/ 	.byte	0x05
	.zero		1


	//   ....[35]....
        /*033c*/ 	.word	0x00000d00
        /*0340*/ 	.word	0x000000ff
        /*0344*/ 	.word	0x00000120
        /*0348*/ 	.short	0x0100
        /*034a*/ 	.byte	0x05
	.zero		1


	//   ....[36]....
        /*034c*/ 	.word	0x00000d10
        /*0350*/ 	.word	0x000000ff
        /*0354*/ 	.word	0x00000118
        /*0358*/ 	.short	0x0100
        /*035a*/ 	.byte	0x05
	.zero		1


	//   ....[37]....
        /*035c*/ 	.word	0x00000d20
        /*0360*/ 	.word	0x000000ff
        /*0364*/ 	.word	0x00000128
        /*0368*/ 	.short	0x0100
        /*036a*/ 	.byte	0x05
	.zero		1


	//   ....[38]....
        /*036c*/ 	.word	0x000015f0
        /*0370*/ 	.word	0x00000002
        /*0374*/ 	.word	0x00000120
        /*0378*/ 	.short	0x010a
        /*037a*/ 	.byte	0xff
	.zero		1


	//   ....[39]....
        /*037c*/ 	.word	0x00001620
        /*0380*/ 	.word	0x00000002
        /*0384*/ 	.word	0x00000110
        /*0388*/ 	.short	0x0101
        /*038a*/ 	.byte	0xff
	.zero		1


	//   ....[40]....
        /*038c*/ 	.word	0x000016f0
        /*0390*/ 	.word	0x000000ff
        /*0394*/ 	.word	0x00000030
        /*0398*/ 	.short	0x010a
        /*039a*/ 	.byte	0x08
	.zero		1


	//   ....[41]....
        /*039c*/ 	.word	0x00001790
        /*03a0*/ 	.word	0x000000ff
        /*03a4*/ 	.word	0x00000030
        /*03a8*/ 	.short	0x010a
        /*03aa*/ 	.byte	0x29
	.zero		1


	//   ....[42]....
        /*03ac*/ 	.word	0x000018f0
        /*03b0*/ 	.word	0x000000ff
        /*03b4*/ 	.word	0x00000030
        /*03b8*/ 	.short	0x010a
        /*03ba*/ 	.byte	0x08
	.zero		1


	//   ....[43]....
        /*03bc*/ 	.word	0x000019e0
        /*03c0*/ 	.word	0x000000ff
        /*03c4*/ 	.word	0x000000a8
        /*03c8*/ 	.short	0x0101
        /*03ca*/ 	.byte	0x04
	.zero		1


	//   ....[44]....
        /*03cc*/ 	.word	0x00001a00
        /*03d0*/ 	.word	0x000000ff
        /*03d4*/ 	.word	0x00000030
        /*03d8*/ 	.short	0x010a
        /*03da*/ 	.byte	0x08
	.zero		1


	//   ....[45]....
        /*03dc*/ 	.word	0x00001a80
        /*03e0*/ 	.word	0x000000ff
        /*03e4*/ 	.word	0x00000030
        /*03e8*/ 	.short	0x010a
        /*03ea*/ 	.byte	0x11
	.zero		1


	//   ....[46]....
        /*03ec*/ 	.word	0x00001be0
        /*03f0*/ 	.word	0x000000ff
        /*03f4*/ 	.word	0x00000030
        /*03f8*/ 	.short	0x010a
        /*03fa*/ 	.byte	0x08
	.zero		1


	//   ....[47]....
        /*03fc*/ 	.word	0x00001d00
        /*0400*/ 	.word	0x00000002
        /*0404*/ 	.word	0x000000b0
        /*0408*/ 	.short	0x010a
        /*040a*/ 	.byte	0xff
	.zero		1


	//   ....[48]....
        /*040c*/ 	.word	0x00001dc0
        /*0410*/ 	.word	0x00000002
        /*0414*/ 	.word	0x00000000
        /*0418*/ 	.short	0x0101
        /*041a*/ 	.byte	0xff
	.zero		1


	//   ....[49]....
        /*041c*/ 	.word	0x00002320
        /*0420*/ 	.word	0x000000ff
        /*0424*/ 	.word	0x00000000
        /*0428*/ 	.short	0x010a
        /*042a*/ 	.byte	0x05
	.zero		1


	//   ....[50]....
        /*042c*/ 	.word	0x000023b0
        /*0430*/ 	.word	0x000000ff
        /*0434*/ 	.word	0x00000000
        /*0438*/ 	.short	0x010a
        /*043a*/ 	.byte	0x05
	.zero		1


	//   ....[51]....
        /*043c*/ 	.word	0x00002440
        /*0440*/ 	.word	0x000000ff
        /*0444*/ 	.word	0x00000000
        /*0448*/ 	.short	0x010a
        /*044a*/ 	.byte	0x05
	.zero		1


	//   ....[52]....
        /*044c*/ 	.word	0x000024d0
        /*0450*/ 	.word	0x000000ff
        /*0454*/ 	.word	0x00000000
        /*0458*/ 	.short	0x010a
        /*045a*/ 	.byte	0x05
	.zero		1


	//   ....[53]....
        /*045c*/ 	.word	0x00002560
        /*0460*/ 	.word	0x000000ff
        /*0464*/ 	.word	0x00000000
        /*0468*/ 	.short	0x010a
        /*046a*/ 	.byte	0x05
	.zero		1


	//   ....[54]....
        /*046c*/ 	.word	0x00002600
        /*0470*/ 	.word	0x00000000
        /*0474*/ 	.word	0x00000000
        /*0478*/ 	.short	0x010a
        /*047a*/ 	.byte	0xff
	.zero		1


	//   ....[55]....
        /*047c*/ 	.word	0x00002720
        /*0480*/ 	.word	0x00000000
        /*0484*/ 	.word	0x00000110
        /*0488*/ 	.short	0x010a
        /*048a*/ 	.byte	0xff
	.zero		1


	//   ....[56]....
        /*048c*/ 	.word	0x00002790
        /*0490*/ 	.word	0x00000000
        /*0494*/ 	.word	0x00000000
        /*0498*/ 	.short	0x0101
        /*049a*/ 	.byte	0xff
	.zero		1


	//   ....[57]....
        /*049c*/ 	.word	0x000027b0
        /*04a0*/ 	.word	0x000000ff
        /*04a4*/ 	.word	0x000000c0
        /*04a8*/ 	.short	0x010a
        /*04aa*/ 	.byte	0x05
	.zero		1


	//   ....[58]....
        /*04ac*/ 	.word	0x000028d0
        /*04b0*/ 	.word	0x00000000
        /*04b4*/ 	.word	0x000000b0
        /*04b8*/ 	.short	0x010a
        /*04ba*/ 	.byte	0xff
	.zero		1


	//   ....[59]....
        /*04bc*/ 	.word	0x000029d0
        /*04c0*/ 	.word	0x00000000
        /*04c4*/ 	.word	0x00000000
        /*04c8*/ 	.short	0x0101
        /*04ca*/ 	.byte	0xff
	.zero		1


	//   ....[60]....
        /*04cc*/ 	.word	0x00002a60
        /*04d0*/ 	.word	0x000000ff
        /*04d4*/ 	.word	0x000000c0
        /*04d8*/ 	.short	0x0106
        /*04da*/ 	.byte	0x05
	.zero		1


	//   ....[61]....
        /*04dc*/ 	.word	0x00002a80
        /*04e0*/ 	.word	0x000000ff
        /*04e4*/ 	.word	0x000000c0
        /*04e8*/ 	.short	0x010a
        /*04ea*/ 	.byte	0x05
	.zero		1


	//   ....[62]....
        /*04ec*/ 	.word	0x00002b10
        /*04f0*/ 	.word	0x000000ff
        /*04f4*/ 	.word	0x000000c0
        /*04f8*/ 	.short	0x0106
        /*04fa*/ 	.byte	0x04
	.zero		1


	//   ....[63]....
        /*04fc*/ 	.word	0x00002b50
        /*0500*/ 	.word	0x00000000
        /*0504*/ 	.word	0x000000c0
        /*0508*/ 	.short	0x010a
        /*050a*/ 	.byte	0xff
	.zero		1


	//   ....[64]....
        /*050c*/ 	.word	0x00003090
        /*0510*/ 	.word	0x00000000
        /*0514*/ 	.word	0x000000b0
        /*0518*/ 	.short	0x010a
        /*051a*/ 	.byte	0xff
	.zero		1


	//   ....[65]....
        /*051c*/ 	.word	0x000031a0
        /*0520*/ 	.word	0x00000003
        /*0524*/ 	.word	0x00000000
        /*0528*/ 	.short	0x0101
        /*052a*/ 	.byte	0xff
	.zero		1


	//   ....[66]....
        /*052c*/ 	.word	0x000031b0
        /*0530*/ 	.word	0x000000ff
        /*0534*/ 	.word	0x00000000
        /*0538*/ 	.short	0x010a
        /*053a*/ 	.byte	0x06
	.zero		1


	//   ....[67]....
        /*053c*/ 	.word	0x000031d0
        /*0540*/ 	.word	0x000000ff
        /*0544*/ 	.word	0x000000f0
        /*0548*/ 	.short	0x010a
        /*054a*/ 	.byte	0x07
	.zero		1


	//   ....[68]....
        /*054c*/ 	.word	0x000032a0
        /*0550*/ 	.word	0x000000ff
        /*0554*/ 	.word	0x00000000
        /*0558*/ 	.short	0x010a
        /*055a*/ 	.byte	0x06
	.zero		1


	//   ....[69]....
        /*055c*/ 	.word	0x000033d0
        /*0560*/ 	.word	0x000000ff
        /*0564*/ 	.word	0x00000000
        /*0568*/ 	.short	0x010a
        /*056a*/ 	.byte	0x1a
	.zero		1


	//   ....[70]....
        /*056c*/ 	.word	0x00003670
        /*0570*/ 	.word	0x000000ff
        /*0574*/ 	.word	0x00000000
        /*0578*/ 	.short	0x010a
        /*057a*/ 	.byte	0x06
	.zero		1


	//   ....[71]....
        /*057c*/ 	.word	0x00003700
        /*0580*/ 	.word	0x000000ff
        /*0584*/ 	.word	0x00000000
        /*0588*/ 	.short	0x010a
        /*058a*/ 	.byte	0x06
	.zero		1


	//   ....[72]....
        /*058c*/ 	.word	0x00003790
        /*0590*/ 	.word	0x000000ff
        /*0594*/ 	.word	0x00000000
        /*0598*/ 	.short	0x010a
        /*059a*/ 	.byte	0x06
	.zero		1


	//   ....[73]....
        /*059c*/ 	.word	0x00003820
        /*05a0*/ 	.word	0x000000ff
        /*05a4*/ 	.word	0x00000000
        /*05a8*/ 	.short	0x010a
        /*05aa*/ 	.byte	0x07
	.zero		1


	//   ....[74]....
        /*05ac*/ 	.word	0x00003ca0
        /*05b0*/ 	.word	0x00000000
        /*05b4*/ 	.word	0x000000b0
        /*05b8*/ 	.short	0x010a
        /*05ba*/ 	.byte	0xff
	.zero		1


	//   ....[75]....
        /*05bc*/ 	.word	0x00003d60
        /*05c0*/ 	.word	0x00000000
        /*05c4*/ 	.word	0x00000000
        /*05c8*/ 	.short	0x0101
        /*05ca*/ 	.byte	0xff
	.zero		1


	//   ....[76]....
        /*05cc*/ 	.word	0x00004080
        /*05d0*/ 	.word	0x000000ff
        /*05d4*/ 	.word	0x000000a8
        /*05d8*/ 	.short	0x010a
        /*05da*/ 	.byte	0x06
	.zero		1


	//   ....[77]....
        /*05dc*/ 	.word	0x00004270
        /*05e0*/ 	.word	0x000000ff
        /*05e4*/ 	.word	0x00000080
        /*05e8*/ 	.short	0x010a
        /*05ea*/ 	.byte	0x06
	.zero		1


	//   ....[78]....
        /*05ec*/ 	.word	0x000043f0
        /*05f0*/ 	.word	0x000000ff
        /*05f4*/ 	.word	0x00000060
        /*05f8*/ 	.short	0x010b
        /*05fa*/ 	.byte	0x06
	.zero		1


	//   ....[79]....
        /*05fc*/ 	.word	0x00004400
        /*0600*/ 	.word	0x000000ff
        /*0604*/ 	.word	0x00000000
        /*0608*/ 	.short	0x0101
        /*060a*/ 	.byte	0x08
	.zero		1


	//   ....[80]....
        /*060c*/ 	.word	0x00004410
        /*0610*/ 	.word	0x000000ff
        /*0614*/ 	.word	0x00000088
        /*0618*/ 	.short	0x010a
        /*061a*/ 	.byte	0x06
	.zero		1


	//   ....[81]....
        /*061c*/ 	.word	0x00004560
        /*0620*/ 	.word	0x000000ff
        /*0624*/ 	.word	0x00000068
        /*0628*/ 	.short	0x010b
        /*062a*/ 	.byte	0x06
	.zero		1


	//   ....[82]....
        /*062c*/ 	.word	0x00004570
        /*0630*/ 	.word	0x000000ff
        /*0634*/ 	.word	0x00000000
        /*0638*/ 	.short	0x0101
        /*063a*/ 	.byte	0x08
	.zero		1


	//   ....[83]....
        /*063c*/ 	.word	0x00004580
        /*0640*/ 	.word	0x000000ff
        /*0644*/ 	.word	0x00000090
        /*0648*/ 	.short	0x010a
        /*064a*/ 	.byte	0x06
	.zero		1


	//   ....[84]....
        /*064c*/ 	.word	0x00004710
        /*0650*/ 	.word	0x000000ff
        /*0654*/ 	.word	0x00000070
        /*0658*/ 	.short	0x010b
        /*065a*/ 	.byte	0x06
	.zero		1


	//   ....[85]....
        /*065c*/ 	.word	0x00004770
        /*0660*/ 	.word	0x000000ff
        /*0664*/ 	.word	0x00000000
        /*0668*/ 	.short	0x0101
        /*066a*/ 	.byte	0x08
	.zero		1


	//   ....[86]....
        /*066c*/ 	.word	0x00004790
        /*0670*/ 	.word	0x000000ff
        /*0674*/ 	.word	0x00000098
        /*0678*/ 	.short	0x010a
        /*067a*/ 	.byte	0x06
	.zero		1


	//   ....[87]....
        /*067c*/ 	.word	0x000049d0
        /*0680*/ 	.word	0x000000ff
        /*0684*/ 	.word	0x00000078
        /*0688*/ 	.short	0x010b
        /*068a*/ 	.byte	0x06
	.zero		1


	//   ....[88]....
        /*068c*/ 	.word	0x000049f0
        /*0690*/ 	.word	0x000000ff
        /*0694*/ 	.word	0x00000000
        /*0698*/ 	.short	0x0101
        /*069a*/ 	.byte	0x07
	.zero		1


	//   ....[89]....
        /*069c*/ 	.word	0x00004a20
        /*06a0*/ 	.word	0x000000ff
        /*06a4*/ 	.word	0x00000080
        /*06a8*/ 	.short	0x010a
        /*06aa*/ 	.byte	0x06
	.zero		1


	//   ....[90]....
        /*06ac*/ 	.word	0x00004a40
        /*06b0*/ 	.word	0x000000ff
        /*06b4*/ 	.word	0x00000088
        /*06b8*/ 	.short	0x010a
        /*06ba*/ 	.byte	0x06
	.zero		1


	//   ....[91]....
        /*06bc*/ 	.word	0x00004a60
        /*06c0*/ 	.word	0x000000ff
        /*06c4*/ 	.word	0x00000090
        /*06c8*/ 	.short	0x010a
        /*06ca*/ 	.byte	0x06
	.zero		1


	//   ....[92]....
        /*06cc*/ 	.word	0x00004aa0
        /*06d0*/ 	.word	0x00000000
        /*06d4*/ 	.word	0x00000098
        /*06d8*/ 	.short	0x010a
        /*06da*/ 	.byte	0xff
	.zero		1


	//   ....[93]....
        /*06dc*/ 	.word	0x00004e10
        /*06e0*/ 	.word	0x00000000
        /*06e4*/ 	.word	0x000000b0
        /*06e8*/ 	.short	0x010a
        /*06ea*/ 	.byte	0xff
	.zero		1


	//   ....[94]....
        /*06ec*/ 	.word	0x00004f20
        /*06f0*/ 	.word	0x00000000
        /*06f4*/ 	.word	0x00000000
        /*06f8*/ 	.short	0x0101
        /*06fa*/ 	.byte	0xff
	.zero		1


	//   ....[95]....
        /*06fc*/ 	.word	0x000059a0
        /*0700*/ 	.word	0x000000ff
        /*0704*/ 	.word	0x00000060
        /*0708*/ 	.short	0x010a
        /*070a*/ 	.byte	0x29
	.zero		1


	//   ....[96]....
        /*070c*/ 	.word	0x00005aa0
        /*0710*/ 	.word	0x0000003c
        /*0714*/ 	.word	0x000000d0
        /*0718*/ 	.short	0x010a
        /*071a*/ 	.byte	0xff
	.zero		1


	//   ....[97]....
        /*071c*/ 	.word	0x00005bf0
        /*0720*/ 	.word	0x000000ff
        /*0724*/ 	.word	0x00000060
        /*0728*/ 	.short	0x010a
        /*072a*/ 	.byte	0x29
	.zero		1


	//   ....[98]....
        /*072c*/ 	.word	0x00005ce0
        /*0730*/ 	.word	0x0000003c
        /*0734*/ 	.word	0x000000d0
        /*0738*/ 	.short	0x010a
        /*073a*/ 	.byte	0xff
	.zero		1


	//   ....[99]....
        /*073c*/ 	.word	0x000067b0
        /*0740*/ 	.word	0x00000000
        /*0744*/ 	.word	0x00000000
        /*0748*/ 	.short	0x0101
        /*074a*/ 	.byte	0xff
	.zero		1


	//   ....[100]....
        /*074c*/ 	.word	0x000067c0
        /*0750*/ 	.word	0x00000003
        /*0754*/ 	.word	0x00000060
        /*0758*/ 	.short	0x010a
        /*075a*/ 	.byte	0xff
	.zero		1


	//   ....[101]....
        /*075c*/ 	.word	0x000068a0
        /*0760*/ 	.word	0x00000003
        /*0764*/ 	.word	0x00000060
        /*0768*/ 	.short	0x010a
        /*076a*/ 	.byte	0xff
	.zero		1


	//   ....[102]....
        /*076c*/ 	.word	0x00007400
        /*0770*/ 	.word	0x00000030
        /*0774*/ 	.word	0x00000000
        /*0778*/ 	.short	0x0101
        /*077a*/ 	.byte	0xff
	.zero		1


	//   ....[103]....
        /*077c*/ 	.word	0x00007420
        /*0780*/ 	.word	0x00000000
        /*0784*/ 	.word	0x00000060
        /*0788*/ 	.short	0x010a
        /*078a*/ 	.byte	0xff
	.zero		1


	//   ....[104]....
        /*078c*/ 	.word	0x000074f0
        /*0790*/ 	.word	0x00000000
        /*0794*/ 	.word	0x00000060
        /*0798*/ 	.short	0x010a
        /*079a*/ 	.byte	0xff
	.zero		1


	//   ....[105]....
        /*079c*/ 	.word	0x00008050
        /*07a0*/ 	.word	0x00000030
        /*07a4*/ 	.word	0x00000000
        /*07a8*/ 	.short	0x0101
        /*07aa*/ 	.byte	0xff
	.zero		1


	//   ....[106]....
        /*07ac*/ 	.word	0x00008070
        /*07b0*/ 	.word	0x00000000
        /*07b4*/ 	.word	0x00000060
        /*07b8*/ 	.short	0x010a
        /*07ba*/ 	.byte	0xff
	.zero		1


	//   ....[107]....
        /*07bc*/ 	.word	0x00008140
        /*07c0*/ 	.word	0x00000000
        /*07c4*/ 	.word	0x00000060
        /*07c8*/ 	.short	0x010a
        /*07ca*/ 	.byte	0xff
	.zero		1


	//   ....[108]....
        /*07cc*/ 	.word	0x000084a0
        /*07d0*/ 	.word	0x000000ff
        /*07d4*/ 	.word	0x00000000
        /*07d8*/ 	.short	0x0101
        /*07da*/ 	.byte	0x05
	.zero		1


	//   ....[109]....
        /*07dc*/ 	.word	0x00008d00
        /*07e0*/ 	.word	0x00000000
        /*07e4*/ 	.word	0x00000000
        /*07e8*/ 	.short	0x0101
        /*07ea*/ 	.byte	0xff
	.zero		1


	//   ....[110]....
        /*07ec*/ 	.word	0x00008f90
        /*07f0*/ 	.word	0x000000ff
        /*07f4*/ 	.word	0x00000000
        /*07f8*/ 	.short	0x0101
        /*07fa*/ 	.byte	0x04
	.zero		1


	//   ....[111]....
        /*07fc*/ 	.word	0x00008fb0
        /*0800*/ 	.word	0x00000002
        /*0804*/ 	.word	0x00000120
        /*0808*/ 	.short	0x010a
        /*080a*/ 	.byte	0xff
	.zero		1


	//   ....[112]....
        /*080c*/ 	.word	0x00009010
        /*0810*/ 	.word	0x00000002
        /*0814*/ 	.word	0x00000030
        /*0818*/ 	.short	0x010a
        /*081a*/ 	.byte	0xff
	.zero		1


	//   ....[113]....
        /*081c*/ 	.word	0x00009070
        /*0820*/ 	.word	0x00000002
        /*0824*/ 	.word	0x00000030
        /*0828*/ 	.short	0x010a
        /*082a*/ 	.byte	0xff
	.zero		1


	//   ....[114]....
        /*082c*/ 	.word	0x000090c0
        /*0830*/ 	.word	0x00000002
        /*0834*/ 	.word	0x000000b0
        /*0838*/ 	.short	0x010a
        /*083a*/ 	.byte	0xff
	.zero		1


	//   ....[115]....
        /*083c*/ 	.word	0x00009120
        /*0840*/ 	.word	0x00000000
        /*0844*/ 	.word	0x00000000
        /*0848*/ 	.short	0x010a
        /*084a*/ 	.byte	0xff
	.zero		1


	//   ....[116]....
        /*084c*/ 	.word	0x00009180
        /*0850*/ 	.word	0x00000000
        /*0854*/ 	.word	0x00000000
        /*0858*/ 	.short	0x010a
        /*085a*/ 	.byte	0xff
	.zero		1


	//   ....[117]....
        /*085c*/ 	.word	0x000091e0
        /*0860*/ 	.word	0x00000000
        /*0864*/ 	.word	0x00000000
        /*0868*/ 	.short	0x010a
        /*086a*/ 	.byte	0xff
	.zero		1


	//   ....[118]....
        /*086c*/ 	.word	0x00009240
        /*0870*/ 	.word	0x00000000
        /*0874*/ 	.word	0x00000000
        /*0878*/ 	.short	0x010a
        /*087a*/ 	.byte	0xff
	.zero		1


	//   ....[119]....
        /*087c*/ 	.word	0x000092a0
        /*0880*/ 	.word	0x00000000
        /*0884*/ 	.word	0x00000000
        /*0888*/ 	.short	0x010a
        /*088a*/ 	.byte	0xff
	.zero		1


	//   ....[120]....
        /*088c*/ 	.word	0x000092f0
        /*0890*/ 	.word	0x00000000
        /*0894*/ 	.word	0x00000110
        /*0898*/ 	.short	0x010a
        /*089a*/ 	.byte	0xff
	.zero		1


	//   ....[121]....
        /*089c*/ 	.word	0x00009350
        /*08a0*/ 	.word	0x00000000
        /*08a4*/ 	.word	0x000000c0
        /*08a8*/ 	.short	0x010a
        /*08aa*/ 	.byte	0xff
	.zero		1


	//   ....[122]....
        /*08ac*/ 	.word	0x000093a0
        /*08b0*/ 	.word	0x00000000
        /*08b4*/ 	.word	0x000000b0
        /*08b8*/ 	.short	0x010a
        /*08ba*/ 	.byte	0xff
	.zero		1


	//   ....[123]....
        /*08bc*/ 	.word	0x00009400
        /*08c0*/ 	.word	0x00000000
        /*08c4*/ 	.word	0x000000c0
        /*08c8*/ 	.short	0x010a
        /*08ca*/ 	.byte	0xff
	.zero		1


	//   ....[124]....
        /*08cc*/ 	.word	0x00009450
        /*08d0*/ 	.word	0x00000000
        /*08d4*/ 	.word	0x000000b0
        /*08d8*/ 	.short	0x010a
        /*08da*/ 	.byte	0xff
	.zero		1


	//   ....[125]....
        /*08dc*/ 	.word	0x000094b0
        /*08e0*/ 	.word	0x00000002
        /*08e4*/ 	.word	0x000000f0
        /*08e8*/ 	.short	0x010a
        /*08ea*/ 	.byte	0xff
	.zero		1


	//   ....[126]....
        /*08ec*/ 	.word	0x00009510
        /*08f0*/ 	.word	0x00000000
        /*08f4*/ 	.word	0x00000000
        /*08f8*/ 	.short	0x010a
        /*08fa*/ 	.byte	0xff
	.zero		1


	//   ....[127]....
        /*08fc*/ 	.word	0x00009570
        /*0900*/ 	.word	0x00000000
        /*0904*/ 	.word	0x00000000
        /*0908*/ 	.short	0x010a
        /*090a*/ 	.byte	0xff
	.zero		1


	//   ....[128]....
        /*090c*/ 	.word	0x000095d0
        /*0910*/ 	.word	0x00000000
        /*0914*/ 	.word	0x00000000
        /*0918*/ 	.short	0x010a
        /*091a*/ 	.byte	0xff
	.zero		1


	//   ....[129]....
        /*091c*/ 	.word	0x00009630
        /*0920*/ 	.word	0x00000000
        /*0924*/ 	.word	0x00000000
        /*0928*/ 	.short	0x010a
        /*092a*/ 	.byte	0xff
	.zero		1


	//   ....[130]....
        /*092c*/ 	.word	0x00009690
        /*0930*/ 	.word	0x00000000
        /*0934*/ 	.word	0x00000000
        /*0938*/ 	.short	0x010a
        /*093a*/ 	.byte	0xff
	.zero		1


	//   ....[131]....
        /*093c*/ 	.word	0x000096e0
        /*0940*/ 	.word	0x00000000
        /*0944*/ 	.word	0x000000b0
        /*0948*/ 	.short	0x010a
        /*094a*/ 	.byte	0xff
	.zero		1


	//   ....[132]....
        /*094c*/ 	.word	0x00009740
        /*0950*/ 	.word	0x00000000
        /*0954*/ 	.word	0x000000a8
        /*0958*/ 	.short	0x010a
        /*095a*/ 	.byte	0xff
	.zero		1


	//   ....[133]....
        /*095c*/ 	.word	0x000097a0
        /*0960*/ 	.word	0x00000000
        /*0964*/ 	.word	0x00000080
        /*0968*/ 	.short	0x010a
        /*096a*/ 	.byte	0xff
	.zero		1


	//   ....[134]....
        /*096c*/ 	.word	0x00009800
        /*0970*/ 	.word	0x00000000
        /*0974*/ 	.word	0x00000088
        /*0978*/ 	.short	0x010a
        /*097a*/ 	.byte	0xff
	.zero		1


	//   ....[135]....
        /*097c*/ 	.word	0x00009860
        /*0980*/ 	.word	0x00000000
        /*0984*/ 	.word	0x00000090
        /*0988*/ 	.short	0x010a
        /*098a*/ 	.byte	0xff
	.zero		1


	//   ....[136]....
        /*098c*/ 	.word	0x000098c0
        /*0990*/ 	.word	0x00000000
        /*0994*/ 	.word	0x00000098
        /*0998*/ 	.short	0x010a
        /*099a*/ 	.byte	0xff
	.zero		1


	//   ....[137]....
        /*099c*/ 	.word	0x00009920
        /*09a0*/ 	.word	0x00000000
        /*09a4*/ 	.word	0x00000080
        /*09a8*/ 	.short	0x010a
        /*09aa*/ 	.byte	0xff
	.zero		1


	//   ....[138]....
        /*09ac*/ 	.word	0x00009980
        /*09b0*/ 	.word	0x00000000
        /*09b4*/ 	.word	0x00000088
        /*09b8*/ 	.short	0x010a
        /*09ba*/ 	.byte	0xff
	.zero		1


	//   ....[139]....
        /*09bc*/ 	.word	0x000099e0
        /*09c0*/ 	.word	0x00000000
        /*09c4*/ 	.word	0x00000090
        /*09c8*/ 	.short	0x010a
        /*09ca*/ 	.byte	0xff
	.zero		1


	//   ....[140]....
        /*09cc*/ 	.word	0x00009a30
        /*09d0*/ 	.word	0x00000000
        /*09d4*/ 	.word	0x000000b0
        /*09d8*/ 	.short	0x010a
        /*09da*/ 	.byte	0xff
	.zero		1


	//   ....[141]....
        /*09dc*/ 	.word	0x00009a90
        /*09e0*/ 	.word	0x00000003
        /*09e4*/ 	.word	0x00000060
        /*09e8*/ 	.short	0x010a
        /*09ea*/ 	.byte	0xff
	.zero		1


	//   ....[142]....
        /*09ec*/ 	.word	0x00009ae0
        /*09f0*/ 	.word	0x0000003c
        /*09f4*/ 	.word	0x000000d0
        /*09f8*/ 	.short	0x010a
        /*09fa*/ 	.byte	0xff
	.zero		1


	//   ....[143]....
        /*09fc*/ 	.word	0x00009b30
        /*0a00*/ 	.word	0x00000003
        /*0a04*/ 	.word	0x00000060
        /*0a08*/ 	.short	0x010a
        /*0a0a*/ 	.byte	0xff
	.zero		1


	//   ....[144]....
        /*0a0c*/ 	.word	0x00009b80
        /*0a10*/ 	.word	0x00000000
        /*0a14*/ 	.word	0x00000060
        /*0a18*/ 	.short	0x010a
        /*0a1a*/ 	.byte	0xff
	.zero		1


	//   ....[145]....
        /*0a1c*/ 	.word	0x00009bd0
        /*0a20*/ 	.word	0x00000000
        /*0a24*/ 	.word	0x00000060
        /*0a28*/ 	.short	0x010a
        /*0a2a*/ 	.byte	0xff
	.zero		1


	//----- nvinfo : EIATTR_NUM_MBARRIERS
	.align		4
.L_47:
        /*0a2c*/ 	.byte	0x03, 0x38
        /*0a2e*/ 	.short	0x0026


	//----- nvinfo : EIATTR_EXIT_INSTR_OFFSETS
	.align		4
        /*0a30*/ 	.byte	0x04, 0x1c
        /*0a32*/ 	.short	(.L_49 - .L_48)


	//   ....[0]....
.L_48:
        /*0a34*/ 	.word	0x00002630


	//   ....[1]....
        /*0a38*/ 	.word	0x00002b20


	//   ....[2]....
        /*0a3c*/ 	.word	0x00002b80


	//   ....[3]....
        /*0a40*/ 	.word	0x00003a80


	//   ....[4]....
        /*0a44*/ 	.word	0x00004ad0


	//   ....[5]....
        /*0a48*/ 	.word	0x00004b10


	//   ....[6]....
        /*0a4c*/ 	.word	0x00008e90


	//   ....[7]....
        /*0a50*/ 	.word	0x00008f00


	//   ....[8]....
        /*0a54*/ 	.word	0x00008f30


	//   ....[9]....
        /*0a58*/ 	.word	0x00008fa0


	//----- nvinfo : EIATTR_MAX_THREADS
	.align		4
.L_49:
        /*0a5c*/ 	.byte	0x04, 0x05
        /*0a5e*/ 	.short	(.L_51 - .L_50)
.L_50:
        /*0a60*/ 	.word	0x00000100
        /*0a64*/ 	.word	0x00000001
        /*0a68*/ 	.word	0x00000001


	//----- nvinfo : EIATTR_CRS_STACK_SIZE
	.align		4
.L_51:
        /*0a6c*/ 	.byte	0x04, 0x1e
        /*0a6e*/ 	.short	(.L_53 - .L_52)
.L_52:
        /*0a70*/ 	.word	0x00000000


	//----- nvinfo : EIATTR_CBANK_PARAM_SIZE
	.align		4
.L_53:
        /*0a74*/ 	.byte	0x03, 0x19
        /*0a76*/ 	.short	0x0800


	//----- nvinfo : EIATTR_PARAM_CBANK
	.align		4
        /*0a78*/ 	.byte	0x04, 0x0a
        /*0a7a*/ 	.short	(.L_55 - .L_54)
	.align		4
.L_54:
        /*0a7c*/ 	.word	index@(.nv.constant0._ZN7cutlass13device_kernelINS_4gemm6kernel13GemmUniversalIN4cute5tupleIJiiiiEEENS1_10collective13CollectiveMmaINS1_35MainloopSm100TmaUmmaWarpSpecializedILi6ELi2ELi4ENS5_IJNS4_1CILi1EEESB_SB_EEEEENS5_IJNSA_ILi128EEESE_NSA_ILi64EEEEEENS_10bfloat16_tENS5_IJlSB_lEEESH_SI_NS4_8TiledMMAINS4_8MMA_AtomIJNS4_20SM100_MMA_F16BF16_SSISH_SH_fLi128ELi128ELNS4_4UMMA5MajorE0ELSN_0ELNSM_7ScaleInE0ELSO_0EEEEEENS4_6LayoutISC_NS5_IJNSA_ILi0EEESS_SS_EEEEENS5_IJNS4_10UnderscoreESV_SV_EEEEENS4_13SM90_TMA_LOADENS4_14ComposedLayoutINS4_7SwizzleILi3ELi4ELi3EEENS4_18smem_ptr_flag_bitsILi16EEENSR_INS5_IJNSA_ILi8EEESF_EEENS5_IJSF_SB_EEEEEEEvNS4_8identityESY_S18_vS19_EENS_8epilogue10collective18CollectiveEpilogueINS1B_23Sm100TmaWarpSpecializedILi4ELi2ELi32ELb1ELb0EEEJSG_NS5_IJNSR_ISE_SB_EENSR_INSA_ILi32EEESB_EEEEESH_SI_SH_SI_NS1B_6fusion15FusionCallbacksIS1F_NS1K_17LinCombPerRowBiasISH_fSH_SH_fLi8ELNS_15FloatRoundStyleE2EEESG_S1J_JEEENS4_5SM1004TMEM4LOAD26SM100_TMEM_LOAD_32dp32b32xESY_NSZ_INS10_ILi2ELi4ELi3EEES13_NSR_INS5_IJS14_S1H_EEENS5_IJS1H_SB_EEEEEEENS4_39AutoVectorizingCopyWithAssumedAlignmentILi128EEENS4_14SM90_TMA_STOREES1Y_S20_S20_EEEvvEEEEvNT_6ParamsE)
        /*0a80*/ 	.short	0x0380
        /*0a82*/ 	.short	0x0800


	//----- nvinfo : EIATTR_SW_WAR
	.align		4
.L_55:
        /*0a84*/ 	.byte	0x04, 0x36
        /*0a86*/ 	.short	(.L_57 - .L_56)
.L_56:
        /*0a88*/ 	.word	0x00000008
.L_57:


//--------------------- .nv.callgraph             --------------------------
	.section	.nv.callgraph,"",@"SHT_CUDA_CALLGRAPH"
	.align	4
	.sectionentsize	8
	.align		4
        /*0000*/ 	.word	0x00000000
	.align		4
        /*0004*/ 	.word	0xffffffff
	.align		4
        /*0008*/ 	.word	index@(_ZN7cutlass13device_kernelINS_4gemm6kernel13GemmUniversalIN4cute5tupleIJiiiiEEENS1_10collective13CollectiveMmaINS1_35MainloopSm100TmaUmmaWarpSpecializedILi6ELi2ELi4ENS5_IJNS4_1CILi1EEESB_SB_EEEEENS5_IJNSA_ILi128EEESE_NSA_ILi64EEEEEENS_10bfloat16_tENS5_IJlSB_lEEESH_SI_NS4_8TiledMMAINS4_8MMA_AtomIJNS4_20SM100_MMA_F16BF16_SSISH_SH_fLi128ELi128ELNS4_4UMMA5MajorE0ELSN_0ELNSM_7ScaleInE0ELSO_0EEEEEENS4_6LayoutISC_NS5_IJNSA_ILi0EEESS_SS_EEEEENS5_IJNS4_10UnderscoreESV_SV_EEEEENS4_13SM90_TMA_LOADENS4_14ComposedLayoutINS4_7SwizzleILi3ELi4ELi3EEENS4_18smem_ptr_flag_bitsILi16EEENSR_INS5_IJNSA_ILi8EEESF_EEENS5_IJSF_SB_EEEEEEEvNS4_8identityESY_S18_vS19_EENS_8epilogue10collective18CollectiveEpilogueINS1B_23Sm100TmaWarpSpecializedILi4ELi2ELi32ELb1ELb0EEEJSG_NS5_IJNSR_ISE_SB_EENSR_INSA_ILi32EEESB_EEEEESH_SI_SH_SI_NS1B_6fusion15FusionCallbacksIS1F_NS1K_17LinCombPerRowBiasISH_fSH_SH_fLi8ELNS_15FloatRoundStyleE2EEESG_S1J_JEEENS4_5SM1004TMEM4LOAD26SM100_TMEM_LOAD_32dp32b32xESY_NSZ_INS10_ILi2ELi4ELi3EEES13_NSR_INS5_IJS14_S1H_EEENS5_IJS1H_SB_EEEEEEENS4_39AutoVectorizingCopyWithAssumedAlignmentILi128EEENS4_14SM90_TMA_STOREES1Y_S20_S20_EEEvvEEEEvNT_6ParamsE)
	.align		4
        /*000c*/ 	.word	index@(__assertfail)
	.align		4
        /*0010*/ 	.word	0x00000000
	.align		4
        /*0014*/ 	.word	0xfffffffe
	.align		4
        /*0018*/ 	.word	0x00000000
	.align		4
        /*001c*/ 	.word	0xfffffffd
	.align		4
        /*0020*/ 	.word	0x00000000
	.align		4
        /*0024*/ 	.word	0xfffffffc


//--------------------- .nv.constant4             --------------------------
	.section	.nv.constant4,"a",@progbits
	.align	8
	.align		8
.nv.constant4:
        /*0000*/ 	.dword	__assertfail
	.align		8
        /*0008*/ 	.dword	__unnamed_1
	.align		8
        /*0010*/ 	.dword	__unnamed_2
	.align		8
        /*0018*/ 	.dword	_ZN39_INTERNAL_8accacad_4_k_cu_dcbfb5f5_37944cuda3std3__45__cpo5beginE
	.align		8
        /*0020*/ 	.dword	_ZN39_INTERNAL_8accacad_4_k_cu_dcbfb5f5_37944cuda3std3__45__cpo3endE
	.align		8
        /*0028*/ 	.dword	_ZN39_INTERNAL_8accacad_4_k_cu_dcbfb5f5_37944cuda3std3__45__cpo6cbeginE
	.align		8
        /*0030*/ 	.dword	_ZN39_INTERNAL_8accacad_4_k_cu_dcbfb5f5_37944cuda3std3__45__cpo4cendE
	.align		8
        /*0038*/ 	.dword	_ZN39_INTERNAL_8accacad_4_k_cu_dcbfb5f5_37944cuda3std3__441_GLOBAL__N__8accacad_4_k_cu_dcbfb5f5_37946ignoreE
	.align		8
        /*0040*/ 	.dword	_ZN39_INTERNAL_8accacad_4_k_cu_dcbfb5f5_37944cuda3std3__419piecewise_constructE
	.align		8
        /*0048*/ 	.dword	_ZN39_INTERNAL_8accacad_4_k_cu_dcbfb5f5_37944cuda3std3__48in_placeE
	.align		8
        /*0050*/ 	.dword	_ZN39_INTERNAL_8accacad_4_k_cu_dcbfb5f5_37944cuda3std6ranges3__45__cpo4swapE
	.align		8
        /*0058*/ 	.dword	_ZN39_INTERNAL_8accacad_4_k_cu_dcbfb5f5_37944cuda3std6ranges3__45__cpo9iter_moveE
	.align		8
        /*0060*/ 	.dword	_ZN39_INTERNAL_8accacad_4_k_cu_dcbfb5f5_37944cute7productE
	.align		8
        /*0068*/ 	.dword	_ZN39_INTERNAL_8accacad_4_k_cu_dcbfb5f5_37944cute1_E
	.align		8
        /*0070*/ 	.dword	$str$25
	.align		8
        /*0078*/ 	.dword	$str$26
	.align		8
        /*0080*/ 	.dword	$str$27
	.align		8
        /*0088*/ 	.dword	$str$28


//--------------------- .text._ZN7cutlass13device_kernelINS_4gemm6kernel13GemmUniversalIN4cute5tupleIJiiiiEEENS1_10collective13CollectiveMmaINS1_35MainloopSm100TmaUmmaWarpSpecializedILi6ELi2ELi4ENS5_IJNS4_1CILi1EEESB_SB_EEEEENS5_IJNSA_ILi128EEESE_NSA_ILi64EEEEEENS_10bfloat16_tENS5_IJlSB_lEEESH_SI_NS4_8TiledMMAINS4_8MMA_AtomIJNS4_20SM100_MMA_F16BF16_SSISH_SH_fLi128ELi128ELNS4_4UMMA5MajorE0ELSN_0ELNSM_7ScaleInE0ELSO_0EEEEEENS4_6LayoutISC_NS5_IJNSA_ILi0EEESS_SS_EEEEENS5_IJNS4_10UnderscoreESV_SV_EEEEENS4_13SM90_TMA_LOADENS4_14ComposedLayoutINS4_7SwizzleILi3ELi4ELi3EEENS4_18smem_ptr_flag_bitsILi16EEENSR_INS5_IJNSA_ILi8EEESF_EEENS5_IJSF_SB_EEEEEEEvNS4_8identityESY_S18_vS19_EENS_8epilogue10collective18CollectiveEpilogueINS1B_23Sm100TmaWarpSpecializedILi4ELi2ELi32ELb1ELb0EEEJSG_NS5_IJNSR_ISE_SB_EENSR_INSA_ILi32EEESB_EEEEESH_SI_SH_SI_NS1B_6fusion15FusionCallbacksIS1F_NS1K_17LinCombPerRowBiasISH_fSH_SH_fLi8ELNS_15FloatRoundStyleE2EEESG_S1J_JEEENS4_5SM1004TMEM4LOAD26SM100_TMEM_LOAD_32dp32b32xESY_NSZ_INS10_ILi2ELi4ELi3EEES13_NSR_INS5_IJS14_S1H_EEENS5_IJS1H_SB_EEEEEEENS4_39AutoVectorizingCopyWithAssumedAlignmentILi128EEENS4_14SM90_TMA_STOREES1Y_S20_S20_EEEvvEEEEvNT_6ParamsE --------------------------
	.section	.text._ZN7cutlass13device_kernelINS_4gemm6kernel13GemmUniversalIN4cute5tupleIJiiiiEEENS1_10collective13CollectiveMmaINS1_35MainloopSm100TmaUmmaWarpSpecializedILi6ELi2ELi4ENS5_IJNS4_1CILi1EEESB_SB_EEEEENS5_IJNSA_ILi128EEESE_NSA_ILi64EEEEEENS_10bfloat16_tENS5_IJlSB_lEEESH_SI_NS4_8TiledMMAINS4_8MMA_AtomIJNS4_20SM100_MMA_F16BF16_SSISH_SH_fLi128ELi128ELNS4_4UMMA5MajorE0ELSN_0ELNSM_7ScaleInE0ELSO_0EEEEEENS4_6LayoutISC_NS5_IJNSA_ILi0EEESS_SS_EEEEENS5_IJNS4_10UnderscoreESV_SV_EEEEENS4_13SM90_TMA_LOADENS4_14ComposedLayoutINS4_7SwizzleILi3ELi4ELi3EEENS4_18smem_ptr_flag_bitsILi16EEENSR_INS5_IJNSA_ILi8EEESF_EEENS5_IJSF_SB_EEEEEEEvNS4_8identityESY_S18_vS19_EENS_8epilogue10collective18CollectiveEpilogueINS1B_23Sm100TmaWarpSpecializedILi4ELi2ELi32ELb1ELb0EEEJSG_NS5_IJNSR_ISE_SB_EENSR_INSA_ILi32EEESB_EEEEESH_SI_SH_SI_NS1B_6fusion15FusionCallbacksIS1F_NS1K_17LinCombPerRowBiasISH_fSH_SH_fLi8ELNS_15FloatRoundStyleE2EEESG_S1J_JEEENS4_5SM1004TMEM4LOAD26SM100_TMEM_LOAD_32dp32b32xESY_NSZ_INS10_ILi2ELi4ELi3EEES13_NSR_INS5_IJS14_S1H_EEENS5_IJS1H_SB_EEEEEEENS4_39AutoVectorizingCopyWithAssumedAlignmentILi128EEENS4_14SM90_TMA_STOREES1Y_S20_S20_EEEvvEEEEvNT_6ParamsE,"ax",@progbits
	.align	128
.text._ZN7cutlass13device_kernelINS_4gemm6kernel13GemmUniversalIN4cute5tupleIJiiiiEEENS1_10collective13CollectiveMmaINS1_35MainloopSm100TmaUmmaWarpSpecializedILi6ELi2ELi4ENS5_IJNS4_1CILi1EEESB_SB_EEEEENS5_IJNSA_ILi128EEESE_NSA_ILi64EEEEEENS_10bfloat16_tENS5_IJlSB_lEEESH_SI_NS4_8TiledMMAINS4_8MMA_AtomIJNS4_20SM100_MMA_F16BF16_SSISH_SH_fLi128ELi128ELNS4_4UMMA5MajorE0ELSN_0ELNSM_7ScaleInE0ELSO_0EEEEEENS4_6LayoutISC_NS5_IJNSA_ILi0EEESS_SS_EEEEENS5_IJNS4_10UnderscoreESV_SV_EEEEENS4_13SM90_TMA_LOADENS4_14ComposedLayoutINS4_7SwizzleILi3ELi4ELi3EEENS4_18smem_ptr_flag_bitsILi16EEENSR_INS5_IJNSA_ILi8EEESF_EEENS5_IJSF_SB_EEEEEEEvNS4_8identityESY_S18_vS19_EENS_8epilogue10collective18CollectiveEpilogueINS1B_23Sm100TmaWarpSpecializedILi4ELi2ELi32ELb1ELb0EEEJSG_NS5_IJNSR_ISE_SB_EENSR_INSA_ILi32EEESB_EEEEESH_SI_SH_SI_NS1B_6fusion15FusionCallbacksIS1F_NS1K_17LinCombPerRowBiasISH_fSH_SH_fLi8ELNS_15FloatRoundStyleE2EEESG_S1J_JEEENS4_5SM1004TMEM4LOAD26SM100_TMEM_LOAD_32dp32b32xESY_NSZ_INS10_ILi2ELi4ELi3EEES13_NSR_INS5_IJS14_S1H_EEENS5_IJS1H_SB_EEEEEEENS4_39AutoVectorizingCopyWithAssumedAlignmentILi128EEENS4_14SM90_TMA_STOREES1Y_S20_S20_EEEvvEEEEvNT_6ParamsE:
        .type           _ZN7cutlass13device_kernelINS_4gemm6kernel13GemmUniversalIN4cute5tupleIJiiiiEEENS1_10collective13CollectiveMmaINS1_35MainloopSm100TmaUmmaWarpSpecializedILi6ELi2ELi4ENS5_IJNS4_1CILi1EEESB_SB_EEEEENS5_IJNSA_ILi128EEESE_NSA_ILi64EEEEEENS_10bfloat16_tENS5_IJlSB_lEEESH_SI_NS4_8TiledMMAINS4_8MMA_AtomIJNS4_20SM100_MMA_F16BF16_SSISH_SH_fLi128ELi128ELNS4_4UMMA5MajorE0ELSN_0ELNSM_7ScaleInE0ELSO_0EEEEEENS4_6LayoutISC_NS5_IJNSA_ILi0EEESS_SS_EEEEENS5_IJNS4_10UnderscoreESV_SV_EEEEENS4_13SM90_TMA_LOADENS4_14ComposedLayoutINS4_7SwizzleILi3ELi4ELi3EEENS4_18smem_ptr_flag_bitsILi16EEENSR_INS5_IJNSA_ILi8EEESF_EEENS5_IJSF_SB_EEEEEEEvNS4_8identityESY_S18_vS19_EENS_8epilogue10collective18CollectiveEpilogueINS1B_23Sm100TmaWarpSpecializedILi4ELi2ELi32ELb1ELb0EEEJSG_NS5_IJNSR_ISE_SB_EENSR_INSA_ILi32EEESB_EEEEESH_SI_SH_SI_NS1B_6fusion15FusionCallbacksIS1F_NS1K_17LinCombPerRowBiasISH_fSH_SH_fLi8ELNS_15FloatRoundStyleE2EEESG_S1J_JEEENS4_5SM1004TMEM4LOAD26SM100_TMEM_LOAD_32dp32b32xESY_NSZ_INS10_ILi2ELi4ELi3EEES13_NSR_INS5_IJS14_S1H_EEENS5_IJS1H_SB_EEEEEEENS4_39AutoVectorizingCopyWithAssumedAlignmentILi128EEENS4_14SM90_TMA_STOREES1Y_S20_S20_EEEvvEEEEvNT_6ParamsE,@function
        .size           _ZN7cutlass13device_kernelINS_4gemm6kernel13GemmUniversalIN4cute5tupleIJiiiiEEENS1_10collective13CollectiveMmaINS1_35MainloopSm100TmaUmmaWarpSpecializedILi6ELi2ELi4ENS5_IJNS4_1CILi1EEESB_SB_EEEEENS5_IJNSA_ILi128EEESE_NSA_ILi64EEEEEENS_10bfloat16_tENS5_IJlSB_lEEESH_SI_NS4_8TiledMMAINS4_8MMA_AtomIJNS4_20SM100_MMA_F16BF16_SSISH_SH_fLi128ELi128ELNS4_4UMMA5MajorE0ELSN_0ELNSM_7ScaleInE0ELSO_0EEEEEENS4_6LayoutISC_NS5_IJNSA_ILi0EEESS_SS_EEEEENS5_IJNS4_10UnderscoreESV_SV_EEEEENS4_13SM90_TMA_LOADENS4_14ComposedLayoutINS4_7SwizzleILi3ELi4ELi3EEENS4_18smem_ptr_flag_bitsILi16EEENSR_INS5_IJNSA_ILi8EEESF_EEENS5_IJSF_SB_EEEEEEEvNS4_8identityESY_S18_vS19_EENS_8epilogue10collective18CollectiveEpilogueINS1B_23Sm100TmaWarpSpecializedILi4ELi2ELi32ELb1ELb0EEEJSG_NS5_IJNSR_ISE_SB_EENSR_INSA_ILi32EEESB_EEEEESH_SI_SH_SI_NS1B_6fusion15FusionCallbacksIS1F_NS1K_17LinCombPerRowBiasISH_fSH_SH_fLi8ELNS_15FloatRoundStyleE2EEESG_S1J_JEEENS4_5SM1004TMEM4LOAD26SM100_TMEM_LOAD_32dp32b32xESY_NSZ_INS10_ILi2ELi4ELi3EEES13_NSR_INS5_IJS14_S1H_EEENS5_IJS1H_SB_EEEEEEENS4_39AutoVectorizingCopyWithAssumedAlignmentILi128EEENS4_14SM90_TMA_STOREES1Y_S20_S20_EEEvvEEEEvNT_6ParamsE,(.L_x_183 - _ZN7cutlass13device_kernelINS_4gemm6kernel13GemmUniversalIN4cute5tupleIJiiiiEEENS1_10collective13CollectiveMmaINS1_35MainloopSm100TmaUmmaWarpSpecializedILi6ELi2ELi4ENS5_IJNS4_1CILi1EEESB_SB_EEEEENS5_IJNSA_ILi128EEESE_NSA_ILi64EEEEEENS_10bfloat16_tENS5_IJlSB_lEEESH_SI_NS4_8TiledMMAINS4_8MMA_AtomIJNS4_20SM100_MMA_F16BF16_SSISH_SH_fLi128ELi128ELNS4_4UMMA5MajorE0ELSN_0ELNSM_7ScaleInE0ELSO_0EEEEEENS4_6LayoutISC_NS5_IJNSA_ILi0EEESS_SS_EEEEENS5_IJNS4_10UnderscoreESV_SV_EEEEENS4_13SM90_TMA_LOADENS4_14ComposedLayoutINS4_7SwizzleILi3ELi4ELi3EEENS4_18smem_ptr_flag_bitsILi16EEENSR_INS5_IJNSA_ILi8EEESF_EEENS5_IJSF_SB_EEEEEEEvNS4_8identityESY_S18_vS19_EENS_8epilogue10collective18CollectiveEpilogueINS1B_23Sm100TmaWarpSpecializedILi4ELi2ELi32ELb1ELb0EEEJSG_NS5_IJNSR_ISE_SB_EENSR_INSA_ILi32EEESB_EEEEESH_SI_SH_SI_NS1B_6fusion15FusionCallbacksIS1F_NS1K_17LinCombPerRowBiasISH_fSH_SH_fLi8ELNS_15FloatRoundStyleE2EEESG_S1J_JEEENS4_5SM1004TMEM4LOAD26SM100_TMEM_LOAD_32dp32b32xESY_NSZ_INS10_ILi2ELi4ELi3EEES13_NSR_INS5_IJS14_S1H_EEENS5_IJS1H_SB_EEEEEEENS4_39AutoVectorizingCopyWithAssumedAlignmentILi128EEENS4_14SM90_TMA_STOREES1Y_S20_S20_EEEvvEEEEvNT_6ParamsE)
        .other          _ZN7cutlass13device_kernelINS_4gemm6kernel13GemmUniversalIN4cute5tupleIJiiiiEEENS1_10collective13CollectiveMmaINS1_35MainloopSm100TmaUmmaWarpSpecializedILi6ELi2ELi4ENS5_IJNS4_1CILi1EEESB_SB_EEEEENS5_IJNSA_ILi128EEESE_NSA_ILi64EEEEEENS_10bfloat16_tENS5_IJlSB_lEEESH_SI_NS4_8TiledMMAINS4_8MMA_AtomIJNS4_20SM100_MMA_F16BF16_SSISH_SH_fLi128ELi128ELNS4_4UMMA5MajorE0ELSN_0ELNSM_7ScaleInE0ELSO_0EEEEEENS4_6LayoutISC_NS5_IJNSA_ILi0EEESS_SS_EEEEENS5_IJNS4_10UnderscoreESV_SV_EEEEENS4_13SM90_TMA_LOADENS4_14ComposedLayoutINS4_7SwizzleILi3ELi4ELi3EEENS4_18smem_ptr_flag_bitsILi16EEENSR_INS5_IJNSA_ILi8EEESF_EEENS5_IJSF_SB_EEEEEEEvNS4_8identityESY_S18_vS19_EENS_8epilogue10collective18CollectiveEpilogueINS1B_23Sm100TmaWarpSpecializedILi4ELi2ELi32ELb1ELb0EEEJSG_NS5_IJNSR_ISE_SB_EENSR_INSA_ILi32EEESB_EEEEESH_SI_SH_SI_NS1B_6fusion15FusionCallbacksIS1F_NS1K_17LinCombPerRowBiasISH_fSH_SH_fLi8ELNS_15FloatRoundStyleE2EEESG_S1J_JEEENS4_5SM1004TMEM4LOAD26SM100_TMEM_LOAD_32dp32b32xESY_NSZ_INS10_ILi2ELi4ELi3EEES13_NSR_INS5_IJS14_S1H_EEENS5_IJS1H_SB_EEEEEEENS4_39AutoVectorizingCopyWithAssumedAlignmentILi128EEENS4_14SM90_TMA_STOREES1Y_S20_S20_EEEvvEEEEvNT_6ParamsE,@"STO_CUDA_ENTRY STV_DEFAULT"
_ZN7cutlass13device_kernelINS_4gemm6kernel13GemmUniversalIN4cute5tupleIJiiiiEEENS1_10collective13CollectiveMmaINS1_35MainloopSm100TmaUmmaWarpSpecializedILi6ELi2ELi4ENS5_IJNS4_1CILi1EEESB_SB_EEEEENS5_IJNSA_ILi128EEESE_NSA_ILi64EEEEEENS_10bfloat16_tENS5_IJlSB_lEEESH_SI_NS4_8TiledMMAINS4_8MMA_AtomIJNS4_20SM100_MMA_F16BF16_SSISH_SH_fLi128ELi128ELNS4_4UMMA5MajorE0ELSN_0ELNSM_7ScaleInE0ELSO_0EEEEEENS4_6LayoutISC_NS5_IJNSA_ILi0EEESS_SS_EEEEENS5_IJNS4_10UnderscoreESV_SV_EEEEENS4_13SM90_TMA_LOADENS4_14ComposedLayoutINS4_7SwizzleILi3ELi4ELi3EEENS4_18smem_ptr_flag_bitsILi16EEENSR_INS5_IJNSA_ILi8EEESF_EEENS5_IJSF_SB_EEEEEEEvNS4_8identityESY_S18_vS19_EENS_8epilogue10collective18CollectiveEpilogueINS1B_23Sm100TmaWarpSpecializedILi4ELi2ELi32ELb1ELb0EEEJSG_NS5_IJNSR_ISE_SB_EENSR_INSA_ILi32EEESB_EEEEESH_SI_SH_SI_NS1B_6fusion15FusionCallbacksIS1F_NS1K_17LinCombPerRowBiasISH_fSH_SH_fLi8ELNS_15FloatRoundStyleE2EEESG_S1J_JEEENS4_5SM1004TMEM4LOAD26SM100_TMEM_LOAD_32dp32b32xESY_NSZ_INS10_ILi2ELi4ELi3EEES13_NSR_INS5_IJS14_S1H_EEENS5_IJS1H_SB_EEEEEEENS4_39AutoVectorizingCopyWithAssumedAlignmentILi128EEENS4_14SM90_TMA_STOREES1Y_S20_S20_EEEvvEEEEvNT_6ParamsE:
[----:B------:R-:W1:Y:S01]  /*0000*/  LDC R1, c[0x0][0x37c] ;  /* 0x0000df00ff017b82 */ /* 0x000e620000000800 */
[----:B------:R-:W2:Y:S01]  /*0010*/  S2R R0, SR_TID.X ;  /* 0x0000000000007919 */ /* 0x000ea20000002100 */
[----:B------:R-:W3:Y:S01]  /*0020*/  LDCU.64 UR6, c[0x0][0x890] ;  /* 0x00011200ff0677ac */ /* 0x000ee20008000a00 */
[----:B------:R-:W-:Y:S01]  /*0030*/  PRMT R94, RZ, 0x7610, R94 ;  /* 0x00007610ff5e7816 */ /* 0x000fe2000000005e */
[----:B------:R-:W4:Y:S01]  /*0040*/  LDCU.64 UR46, c[0x0][0x358] ;  /* 0x00006b00ff2e77ac */ /* 0x000f220008000a00 */
[----:B------:R-:W-:Y:S02]  /*0050*/  ELECT P5, URZ, PT ;  /* 0x0000000000ff782f */ /* 0x000fe400038a0000 */
[----:B---3--:R-:W-:-:S04]  /*0060*/  ISETP.NE.U32.AND P0, PT, RZ, UR6, PT ;  /* 0x00000006ff007c0c */ /* 0x008fc8000bf05070 */
[----:B------:R-:W-:Y:S02]  /*0070*/  ISETP.NE.AND.EX P1, PT, RZ, UR7, PT, P0 ;  /* 0x00000007ff007c0c */ /* 0x000fe4000bf25300 */
[----:B--2---:R-:W-:-:S05]  /*0080*/  SHF.R.U32.HI R98, RZ, 0x5, R0 ;  /* 0x00000005ff627819 */ /* 0x004fca0000011600 */
[----:B------:R-:W2:Y:S02]  /*0090*/  SHFL.IDX PT, R2, R98, RZ, 0x1f ;  /* 0x00001fff62027589 */ /* 0x000ea400000e0000 */
[----:B--2---:R-:W-:-:S04]  /*00a0*/  R2UR UR8, R2 ;  /* 0x00000000020872ca */ /* 0x004fc800000e0000 */
[----:B-1--4-:R-:W-:Y:S05]  /*00b0*/  @P1 BRA `(.L_x_0) ;  /* 0x00000000002c1947 */ /* 0x012fea0003800000 */
[----:B------:R-:W1:Y:S02]  /*00c0*/  LDCU.64 UR4, c[0x0][0x888] ;  /* 0x00011100ff0477ac */ /* 0x000e640008000a00 */
[----:B-1----:R-:W-:-:S04]  /*00d0*/  UISETP.NE.U32.AND UP0, UPT, UR4, URZ, UPT ;  /* 0x000000ff0400728c */ /* 0x002fc8000bf05070 */
[----:B------:R-:W-:-:S09]  /*00e0*/  UISETP.NE.AND.EX UP0, UPT, UR5, URZ, UPT, UP0 ;  /* 0x000000ff0500728c */ /* 0x000fd2000bf05300 */
[----:B------:R-:W-:Y:S05]  /*00f0*/  BRA.U !UP0, `(.L_x_1) ;  /* 0x0000000108107547 */ /* 0x000fea000b800000 */
[----:B------:R-:W1:Y:S02]  /*0100*/  LDC.64 R2, c[0x0][0x888] ;  /* 0x00022200ff027b82 */ /* 0x000e640000000a00 */
[----:B-1----:R1:W5:Y:S01]  /*0110*/  LDG.E R49, desc[UR46][R2.64] ;  /* 0x0000002e02317981 */ /* 0x002362000c1e1900 */
[----:B------:R-:W-:Y:S01]  /*0120*/  HFMA2 R94, -RZ, RZ, 0, 5.9604644775390625e-08 ;  /* 0x00000001ff5e7431 */ /* 0x000fe200000001ff */
[----:B------:R-:W-:Y:S05]  /*0130*/  BRA `(.L_x_0) ;  /* 0x00000000000c7947 */ /* 0x000fea0003800000 */
.L_x_1:
[----:B------:R-:W1:Y:S01]  /*0140*/  LDCU UR4, c[0x0][0x880] ;  /* 0x00011000ff0477ac */ /* 0x000e620008000800 */
[----:B------:R-:W-:Y:S01]  /*0150*/  HFMA2 R94, -RZ, RZ, 0, 5.9604644775390625e-08 ;  /* 0x00000001ff5e7431 */ /* 0x000fe200000001ff */
[----:B-1----:R-:W-:-:S07]  /*0160*/  MOV R49, UR4 ;  /* 0x0000000400317c02 */ /* 0x002fce0008000f00 */
.L_x_0:
[----:B------:R-:W2:Y:S02]  /*0170*/  LDCU.64 UR4, c[0x0][0x8b0] ;  /* 0x00011600ff0477ac */ /* 0x000ea40008000a00 */
[----:B--2---:R-:W-:-:S04]  /*0180*/  UISETP.NE.U32.AND UP0, UPT, UR4, URZ, UPT ;  /* 0x000000ff0400728c */ /* 0x004fc8000bf05070 */
[----:B------:R-:W-:-:S09]  /*0190*/  UISETP.NE.AND.EX UP0, UPT, UR5, URZ, UPT, UP0 ;  /* 0x000000ff0500728c */ /* 0x000fd2000bf05300 */
[----:B------:R-:W-:Y:S05]  /*01a0*/  BRA.U UP0, `(.L_x_2) ;  /* 0x0000000100247547 */ /* 0x000fea000b800000 */
[----:B------:R-:W2:Y:S02]  /*01b0*/  LDCU.64 UR4, c[0x0][0x8a8] ;  /* 0x00011500ff0477ac */ /* 0x000ea40008000a00 */
[----:B--2---:R-:W-:-:S04]  /*01c0*/  UISETP.NE.U32.AND UP0, UPT, UR4, URZ, UPT ;  /* 0x000000ff0400728c */ /* 0x004fc8000bf05070 */
[----:B------:R-:W-:-:S09]  /*01d0*/  UISETP.NE.AND.EX UP0, UPT, UR5, URZ, UPT, UP0 ;  /* 0x000000ff0500728c */ /* 0x000fd2000bf05300 */
[----:B------:R-:W-:Y:S05]  /*01e0*/  BRA.U !UP0, `(.L_x_3) ;  /* 0x00000001080c7547 */ /* 0x000fea000b800000 */
[----:B-1----:R-:W1:Y:S02]  /*01f0*/  LDC.64 R2, c[0x0][0x8a8] ;  /* 0x00022a00ff027b82 */ /* 0x002e640000000a00 */
[----:B-1----:R2:W5:Y:S01]  /*0200*/  LDG.E R47, desc[UR46][R2.64] ;  /* 0x0000002e022f7981 */ /* 0x002562000c1e1900 */
[----:B------:R-:W-:Y:S05]  /*0210*/  BRA `(.L_x_2) ;  /* 0x0000000000087947 */ /* 0x000fea0003800000 */
.L_x_3:
[----:B------:R-:W2:Y:S02]  /*0220*/  LDCU UR4, c[0x0][0x8a0] ;  /* 0x00011400ff0477ac */ /* 0x000ea40008000800 */
[----:B--2---:R-:W-:Y:S02]  /*0230*/  MOV R47, UR4 ;  /* 0x00000004002f7c02 */ /* 0x004fe40008000f00 */
.L_x_2:
[----:B-12---:R-:W-:Y:S01]  /*0240*/  IMAD.U32 R2, RZ, RZ, UR8 ;  /* 0x00000008ff027e24 */ /* 0x006fe2000f8e00ff */
[----:B------:R-:W-:Y:S04]  /*0250*/  BSSY.RECONVERGENT B0, `(.L_x_4) ;  /* 0x000000c000007945 */ /* 0x000fe80003800200 */
[C---:B------:R-:W-:Y:S02]  /*0260*/  ISETP.NE.OR P2, PT, R2.reuse, 0x1, !P5 ;  /* 0x000000010200780c */ /* 0x040fe40006f45670 */
[----:B------:R-:W-:-:S11]  /*0270*/  ISETP.NE.OR P1, PT, R2, 0x3, !P5 ;  /* 0x000000030200780c */ /* 0x000fd60006f25670 */
[----:B------:R-:W-:Y:S05]  /*0280*/  @P2 BRA `(.L_x_5) ;  /* 0x0000000000202947 */ /* 0x000fea0003800000 */
[----:B------:R-:W1:Y:S02]  /*0290*/  LDCU.64 UR4, c[0x0][0x348] ;  /* 0x00006900ff0477ac */ /* 0x000e640008000a00 */
[----:B-1----:R-:W-:Y:S02]  /*02a0*/  UIADD3 UR10, UP1, UPT, UR4, 0x80, URZ ;  /* 0x00000080040a7890 */ /* 0x002fe4000ff3e0ff */
[----:B------:R-:W-:Y:S02]  /*02b0*/  UIADD3 UR4, UP0, UPT, UR4, 0x180, URZ ;  /* 0x0000018004047890 */ /* 0x000fe4000ff1e0ff */
[----:B------:R-:W-:Y:S02]  /*02c0*/  UIADD3.X UR11, UPT, UPT, URZ, UR5, URZ, UP1, !UPT ;  /* 0x00000005ff0b7290 */ /* 0x000fe40008ffe4ff */
[----:B------:R-:W-:-:S07]  /*02d0*/  UIADD3.X UR5, UPT, UPT, URZ, UR5, URZ, UP0, !UPT ;  /* 0x00000005ff057290 */ /* 0x000fce00087fe4ff */
[----:B------:R1:W-:Y:S02]  /*02e0*/  UTMACCTL.PF [UR10] ;  /* 0x000000000a0079b9 */ /* 0x0003e40008040000 */
[----:B------:R1:W-:Y:S02]  /*02f0*/  UTMACCTL.PF [UR4] ;  /* 0x00000000040079b9 */ /* 0x0003e40008040000 */
[----:B-1----:R-:W-:Y:S01]  /*0300*/  NOP ;  /* 0x0000000000007918 */ /* 0x002fe20000000000 */
.L_x_5:
[----:B------:R-:W-:Y:S05]  /*0310*/  BSYNC.RECONVERGENT B0 ;  /* 0x0000000000007941 */ /* 0x000fea0003800200 */
.L_x_4:
[----:B------:R-:W-:Y:S04]  /*0320*/  BSSY.RECONVERGENT B0, `(.L_x_6) ;  /* 0x000000a000007945 */ /* 0x000fe80003800200 */
        /* <DEDUP_REMOVED lines=9> */
.L_x_7:
[----:B------:R-:W-:Y:S05]  /*03c0*/  BSYNC.RECONVERGENT B0 ;  /* 0x0000000000007941 */ /* 0x000fea0003800200 */
.L_x_6:
[----:B------:R-:W1:Y:S01]  /*03d0*/  LDCU.64 UR4, c[0x0][0x888] ;  /* 0x00011100ff0477ac */ /* 0x000e620008000a00 */
[----:B------:R-:W-:Y:S01]  /*03e0*/  ISETP.NE.AND.EX P0, PT, RZ, UR7, PT, P0 ;  /* 0x00000007ff007c0c */ /* 0x000fe2000bf05300 */
[----:B------:R-:W-:Y:S02]  /*03f0*/  UPLOP3.LUT UP1, UPT, UPT, UPT, UPT, 0x80, 0x8 ;  /* 0x000000000008789c */ /* 0x000fe40003f2f070 */
[----:B-1----:R-:W-:-:S04]  /*0400*/  UISETP.NE.U32.AND UP3, UPT, UR4, URZ, UPT ;  /* 0x000000ff0400728c */ /* 0x002fc8000bf65070 */
[----:B------:R-:W-:-:S06]  /*0410*/  UISETP.NE.AND.EX UP3, UPT, UR5, URZ, UPT, UP3 ;  /* 0x000000ff0500728c */ /* 0x000fcc000bf65330 */
[----:B------:R-:W-:-:S13]  /*0420*/  PLOP3.LUT P1, PT, PT, PT, UP3, 0x80, 0x8 ;  /* 0x000000000008781c */ /* 0x000fda0003f2f038 */
[----:B------:R-:W-:Y:S05]  /*0430*/  @P1 BRA P0, `(.L_x_8) ;  /* 0x0000000000201947 */ /* 0x000fea0000000000 */
[----:B------:R-:W-:Y:S01]  /*0440*/  UISETP.NE.U32.AND UP1, UPT, UR6, URZ, UPT ;  /* 0x000000ff0600728c */ /* 0x000fe2000bf25070 */
[----:B-----5:R-:W-:Y:S01]  /*0450*/  FSETP.NEU.AND P0, PT, R49, RZ, PT ;  /* 0x000000ff3100720b */ /* 0x020fe20003f0d000 */
[----:B------:R-:W-:Y:S02]  /*0460*/  USEL UR4, URZ, 0xffffffff, UP3 ;  /* 0xffffffffff047887 */ /* 0x000fe40009800000 */
[----:B------:R-:W-:-:S10]  /*0470*/  UISETP.NE.AND.EX UP1, UPT, UR7, URZ, UPT, UP1 ;  /* 0x000000ff0700728c */ /* 0x000fd4000bf25310 */
[----:B------:R-:W-:Y:S01]  /*0480*/  VOTEU.ANY UP0, P0 ;  /* 0x0000000000ff7886 */ /* 0x000fe20000000100 */
[----:B------:R-:W-:-:S04]  /*0490*/  @!UP1 USEL UR4, URZ, 0xffffffff, UP0 ;  /* 0xffffffffff049887 */ /* 0x000fc80008000000 */
[----:B------:R-:W-:-:S04]  /*04a0*/  ULOP3.LUT UR4, UR4, 0x1, URZ, 0xc0, !UPT ;  /* 0x0000000104047892 */ /* 0x000fc8000f8ec0ff */
[----:B------:R-:W-:-:S11]  /*04b0*/  UISETP.NE.U32.AND UP1, UPT, UR4, 0x1, UPT ;  /* 0x000000010400788c */ /* 0x000fd6000bf25070 */
.L_x_8:
[----:B------:R-:W1:Y:S01]  /*04c0*/  SHFL.IDX PT, R3, R98, RZ, 0x1f ;  /* 0x00001fff62037589 */ /* 0x000e6200000e0000 */
[----:B------:R-:W-:-:S04]  /*04d0*/  UISETP.NE.AND UP0, UPT, UR8, 0x2, UPT ;  /* 0x000000020800788c */ /* 0x000fc8000bf05270 */
[----:B------:R-:W-:Y:S01]  /*04e0*/  USEL UR13, URZ, 0x1, UP0 ;  /* 0x00000001ff0d7887 */ /* 0x000fe20008000000 */
[----:B-1----:R-:W-:-:S13]  /*04f0*/  ISETP.NE.AND P0, PT, R3, RZ, PT ;  /* 0x000000ff0300720c */ /* 0x002fda0003f05270 */
[----:B------:R-:W-:Y:S05]  /*0500*/  @P0 BRA `(.L_x_9) ;  /* 0x0000000000580947 */ /* 0x000fea0003800000 */
[----:B------:R-:W1:Y:S01]  /*0510*/  S2UR UR5, SR_CgaCtaId ;  /* 0x00000000000579c3 */ /* 0x000e620000008800 */
[----:B------:R-:W-:Y:S01]  /*0520*/  UMOV UR6, 0x400 ;  /* 0x0000040000067882 */ /* 0x000fe20000000000 */
[----:B------:R-:W-:Y:S01]  /*0530*/  UMOV UR4, 0x1 ;  /* 0x0000000100047882 */ /* 0x000fe20000000000 */
[----:B------:R-:W-:Y:S01]  /*0540*/  ELECT P0, URZ, PT ;  /* 0x0000000000ff782f */ /* 0x000fe20003800000 */
[----:B-1----:R-:W-:Y:S02]  /*0550*/  ULEA UR5, UR5, UR6, 0x18 ;  /* 0x0000000605057291 */ /* 0x002fe4000f8ec0ff */
[----:B------:R-:W-:-:S04]  /*0560*/  UIADD3 UR6, UPT, UPT, -UR4, 0x100000, URZ ;  /* 0x0010000004067890 */ /* 0x000fc8000fffe1ff */
[----:B------:R-:W-:Y:S02]  /*0570*/  USHF.L.U32 UR7, UR6, 0xb, URZ ;  /* 0x0000000b06077899 */ /* 0x000fe400080006ff */
[----:B------:R-:W-:Y:S01]  /*0580*/  USHF.L.U32 UR6, UR6, 0x1, URZ ;  /* 0x0000000106067899 */ /* 0x000fe200080006ff */
[----:B------:R-:W1:Y:S11]  /*0590*/  FENCE.VIEW.ASYNC.S ;  /* 0x00000000000073c6 */ /* 0x000e760000000000 */
[----:B-1----:R1:W2:Y:S01]  /*05a0*/  SYNCS.EXCH.64 URZ, [UR5], UR6 ;  /* 0x0000000605ff75b2 */ /* 0x0022a20008000100 */
[----:B------:R1:W3:Y:S01]  /*05b0*/  SYNCS.EXCH.64 URZ, [UR5+0x30], UR6 ;  /* 0x0000300605ff75b2 */ /* 0x0002e20008000100 */
[----:B------:R1:W4:Y:S01]  /*05c0*/  SYNCS.EXCH.64 URZ, [UR5+0x8], UR6 ;  /* 0x0000080605ff75b2 */ /* 0x0003220008000100 */
[----:B------:R1:W1:Y:S01]  /*05d0*/  SYNCS.EXCH.64 URZ, [UR5+0x38], UR6 ;  /* 0x0000380605ff75b2 */ /* 0x0002620008000100 */
        /* <DEDUP_REMOVED lines=8> */
[----:B------:R-:W-:Y:S01]  /*0660*/  NOP ;  /* 0x0000000000007918 */ /* 0x000fe20000000000 */
.L_x_9:
[----:B------:R-:W2:Y:S01]  /*0670*/  SHFL.IDX PT, R3, R98, RZ, 0x1f ;  /* 0x00001fff62037589 */ /* 0x000ea200000e0000 */
[----:B------:R-:W-:Y:S01]  /*0680*/  NOP ;  /* 0x0000000000007918 */ /* 0x000fe20000000000 */
[----:B--2---:R-:W-:-:S13]  /*0690*/  ISETP.NE.AND P0, PT, R3, 0x1, PT ;  /* 0x000000010300780c */ /* 0x004fda0003f05270 */
[----:B------:R-:W-:Y:S05]  /*06a0*/  @P0 BRA `(.L_x_10) ;  /* 0x0000000000580947 */ /* 0x000fea0003800000 */
[----:B-1----:R-:W1:Y:S01]  /*06b0*/  S2UR UR6, SR_CgaCtaId ;  /* 0x00000000000679c3 */ /* 0x002e620000008800 */
[----:B------:R-:W-:Y:S01]  /*06c0*/  UMOV UR7, 0x400 ;  /* 0x0000040000077882 */ /* 0x000fe20000000000 */
[----:B------:R-:W-:Y:S01]  /*06d0*/  UMOV UR5, 0x20 ;  /* 0x0000002000057882 */ /* 0x000fe20000000000 */
[----:B------:R-:W-:Y:S01]  /*06e0*/  UMOV UR4, 0x80 ;  /* 0x0000008000047882 */ /* 0x000fe20000000000 */
[----:B------:R-:W-:-:S04]  /*06f0*/  UIADD3 UR10, UPT, UPT, -UR5, 0x100000, URZ ;  /* 0x00100000050a7890 */ /* 0x000fc8000fffe1ff */
[----:B------:R-:W-:Y:S02]  /*0700*/  USHF.L.U32 UR11, UR10, 0xb, URZ ;  /* 0x0000000b0a0b7899 */ /* 0x000fe400080006ff */
[----:B------:R-:W-:Y:S02]  /*0710*/  USHF.L.U32 UR10, UR10, 0x1, URZ ;  /* 0x000000010a0a7899 */ /* 0x000fe400080006ff */
[----:B------:R-:W-:-:S04]  /*0720*/  UIADD3 UR4, UPT, UPT, -UR4, 0x100000, URZ ;  /* 0x0010000004047890 */ /* 0x000fc8000fffe1ff */
[----:B------:R-:W-:Y:S02]  /*0730*/  USHF.L.U32 UR5, UR4, 0xb, URZ ;  /* 0x0000000b04057899 */ /* 0x000fe400080006ff */
[----:B------:R-:W-:Y:S01]  /*0740*/  USHF.L.U32 UR4, UR4, 0x1, URZ ;  /* 0x0000000104047899 */ /* 0x000fe200080006ff */
[----:B------:R-:W-:Y:S01]  /*0750*/  ELECT P0, URZ, PT ;  /* 0x0000000000ff782f */ /* 0x000fe20003800000 */
[----:B-1----:R-:W-:Y:S01]  /*0760*/  ULEA UR6, UR6, UR7, 0x18 ;  /* 0x0000000706067291 */ /* 0x002fe2000f8ec0ff */
[----:B------:R-:W1:Y:S11]  /*0770*/  FENCE.VIEW.ASYNC.S ;  /* 0x00000000000073c6 */ /* 0x000e760000000000 */
[----:B-1----:R2:W1:Y:S01]  /*0780*/  SYNCS.EXCH.64 URZ, [UR6+0x60], UR10 ;  /* 0x0000600a06ff75b2 */ /* 0x0024620008000100 */
[----:B------:R2:W1:Y:S01]  /*0790*/  SYNCS.EXCH.64 URZ, [UR6+0x80], UR4 ;  /* 0x0000800406ff75b2 */ /* 0x0004620008000100 */
[----:B------:R2:W1:Y:S01]  /*07a0*/  SYNCS.EXCH.64 URZ, [UR6+0x68], UR10 ;  /* 0x0000680a06ff75b2 */ /* 0x0004620008000100 */
[----:B------:R2:W1:Y:S01]  /*07b0*/  SYNCS.EXCH.64 URZ, [UR6+0x88], UR4 ;  /* 0x0000880406ff75b2 */ /* 0x0004620008000100 */
[----:B------:R2:W1:Y:S01]  /*07c0*/  SYNCS.EXCH.64 URZ, [UR6+0x70], UR10 ;  /* 0x0000700a06ff75b2 */ /* 0x0004620008000100 */
[----:B------:R2:W1:Y:S01]  /*07d0*/  SYNCS.EXCH.64 URZ, [UR6+0x90], UR4 ;  /* 0x0000900406ff75b2 */ /* 0x0004620008000100 */
[----:B------:R2:W1:Y:S01]  /*07e0*/  SYNCS.EXCH.64 URZ, [UR6+0x78], UR10 ;  /* 0x0000780a06ff75b2 */ /* 0x0004620008000100 */
[----:B------:R2:W1:Y:S02]  /*07f0*/  SYNCS.EXCH.64 URZ, [UR6+0x98], UR4 ;  /* 0x0000980406ff75b2 */ /* 0x0004640008000100 */
[----:B--2---:R-:W-:Y:S01]  /*0800*/  NOP ;  /* 0x0000000000007918 */ /* 0x004fe20000000000 */
.L_x_10:
[----:B------:R-:W2:Y:S01]  /*0810*/  SHFL.IDX PT, R3, R98, RZ, 0x1f ;  /* 0x00001fff62037589 */ /* 0x000ea200000e0000 */
[----:B------:R-:W-:Y:S01]  /*0820*/  NOP ;  /* 0x0000000000007918 */ /* 0x000fe20000000000 */
[----:B--2---:R-:W-:-:S13]  /*0830*/  ISETP.NE.AND P0, PT, R3, 0x3, PT ;  /* 0x000000030300780c */ /* 0x004fda0003f05270 */
[----:B------:R-:W-:Y:S05]  /*0840*/  @P0 BRA `(.L_x_11) ;  /* 0x0000000000300947 */ /* 0x000fea0003800000 */
[----:B-1----:R-:W1:Y:S01]  /*0850*/  S2UR UR5, SR_CgaCtaId ;  /* 0x00000000000579c3 */ /* 0x002e620000008800 */
        /* <DEDUP_REMOVED lines=8> */
[----:B-1----:R2:W1:Y:S01]  /*08e0*/  SYNCS.EXCH.64 URZ, [UR5+0xa0], UR6 ;  /* 0x0000a00605ff75b2 */ /* 0x0024620008000100 */
[----:B------:R2:W1:Y:S02]  /*08f0*/  SYNCS.EXCH.64 URZ, [UR5+0xa8], UR6 ;  /* 0x0000a80605ff75b2 */ /* 0x0004640008000100 */
[----:B--2---:R-:W-:Y:S01]  /*0900*/  NOP ;  /* 0x0000000000007918 */ /* 0x004fe20000000000 */
.L_x_11:
[----:B------:R-:W2:Y:S01]  /*0910*/  SHFL.IDX PT, R3, R98, RZ, 0x1f ;  /* 0x00001fff62037589 */ /* 0x000ea200000e0000 */
[----:B------:R-:W-:Y:S01]  /*0920*/  NOP ;  /* 0x0000000000007918 */ /* 0x000fe20000000000 */
[----:B--2---:R-:W-:-:S13]  /*0930*/  ISETP.NE.AND P0, PT, R3, 0x4, PT ;  /* 0x000000040300780c */ /* 0x004fda0003f05270 */
[----:B------:R-:W-:Y:S05]  /*0940*/  @P0 BRA `(.L_x_12) ;  /* 0x00000000004c0947 */ /* 0x000fea0003800000 */
[----:B-1----:R-:W1:Y:S01]  /*0950*/  S2UR UR5, SR_CgaCtaId ;  /* 0x00000000000579c3 */ /* 0x002e620000008800 */
[----:B------:R-:W-:Y:S01]  /*0960*/  UMOV UR7, 0x100 ;  /* 0x0000010000077882 */ /* 0x000fe20000000000 */
[----:B------:R-:W-:Y:S01]  /*0970*/  UMOV UR6, 0x400 ;  /* 0x0000040000067882 */ /* 0x000fe20000000000 */
[----:B------:R-:W-:Y:S01]  /*0980*/  USEL UR7, UR7, 0xe0, UP1 ;  /* 0x000000e007077887 */ /* 0x000fe20008800000 */
[----:B------:R-:W-:Y:S01]  /*0990*/  UMOV UR4, 0x1 ;  /* 0x0000000100047882 */ /* 0x000fe20000000000 */
[----:B------:R-:W-:Y:S01]  /*09a0*/  ELECT P0, URZ, PT ;  /* 0x0000000000ff782f */ /* 0x000fe20003800000 */
[----:B------:R-:W-:-:S04]  /*09b0*/  UIADD3 UR10, UPT, UPT, -UR4, 0x100000, URZ ;  /* 0x00100000040a7890 */ /* 0x000fc8000fffe1ff */
[----:B------:R-:W-:Y:S02]  /*09c0*/  USHF.L.U32 UR11, UR10, 0xb, URZ ;  /* 0x0000000b0a0b7899 */ /* 0x000fe400080006ff */
[----:B------:R-:W-:Y:S02]  /*09d0*/  USHF.L.U32 UR10, UR10, 0x1, URZ ;  /* 0x000000010a0a7899 */ /* 0x000fe400080006ff */
[----:B-1----:R-:W-:Y:S02]  /*09e0*/  ULEA UR5, UR5, UR6, 0x18 ;  /* 0x0000000605057291 */ /* 0x002fe4000f8ec0ff */
[----:B------:R-:W-:-:S04]  /*09f0*/  UIADD3 UR6, UPT, UPT, -UR7, 0x100000, URZ ;  /* 0x0010000007067890 */ /* 0x000fc8000fffe1ff */
[----:B------:R-:W-:Y:S02]  /*0a00*/  USHF.L.U32 UR7, UR6, 0xb, URZ ;  /* 0x0000000b06077899 */ /* 0x000fe400080006ff */
[----:B------:R-:W-:Y:S01]  /*0a10*/  USHF.L.U32 UR6, UR6, 0x1, URZ ;  /* 0x0000000106067899 */ /* 0x000fe200080006ff */
[----:B------:R-:W1:Y:S03]  /*0a20*/  FENCE.VIEW.ASYNC.S ;  /* 0x00000000000073c6 */ /* 0x000e660000000000 */
[----:B-1----:R2:W1:Y:S08]  /*0a30*/  SYNCS.EXCH.64 URZ, [UR5+0xb0], UR10 ;  /* 0x0000b00a05ff75b2 */ /* 0x0024700008000100 */
[----:B------:R2:W1:Y:S01]  /*0a40*/  SYNCS.EXCH.64 URZ, [UR5+0xc0], UR6 ;  /* 0x0000c00605ff75b2 */ /* 0x0004620008000100 */
[----:B------:R2:W1:Y:S01]  /*0a50*/  SYNCS.EXCH.64 URZ, [UR5+0xb8], UR10 ;  /* 0x0000b80a05ff75b2 */ /* 0x0004620008000100 */
[----:B------:R2:W1:Y:S02]  /*0a60*/  SYNCS.EXCH.64 URZ, [UR5+0xc8], UR6 ;  /* 0x0000c80605ff75b2 */ /* 0x0004640008000100 */
[----:B--2---:R-:W-:Y:S01]  /*0a70*/  NOP ;  /* 0x0000000000007918 */ /* 0x004fe20000000000 */
.L_x_12:
        /* <DEDUP_REMOVED lines=26> */
.L_x_13:
        /* <DEDUP_REMOVED lines=14> */
[----:B------:R2:W1:Y:S01]  /*0d00*/  SYNCS.EXCH.64 URZ, [UR5+0x120], UR6 ;  /* 0x0001200605ff75b2 */ /* 0x0004620008000100 */
[----:B------:R2:W1:Y:S01]  /*0d10*/  SYNCS.EXCH.64 URZ, [UR5+0x118], UR6 ;  /* 0x0001180605ff75b2 */ /* 0x0004620008000100 */
[----:B------:R2:W1:Y:S02]  /*0d20*/  SYNCS.EXCH.64 URZ, [UR5+0x128], UR6 ;  /* 0x0001280605ff75b2 */ /* 0x0004640008000100 */
[----:B--2---:R-:W-:Y:S01]  /*0d30*/  NOP ;  /* 0x0000000000007918 */ /* 0x004fe20000000000 */
.L_x_14:
[----:B-1----:R-:W1:Y:S01]  /*0d40*/  S2UR UR5, SR_CTAID.X ;  /* 0x00000000000579c3 */ /* 0x002e620000002500 */
[----:B------:R-:W-:-:S05]  /*0d50*/  CS2R.32 R93, SR_CgaSize ;  /* 0x00000000005d7805 */ /* 0x000fca0000008a00 */
[----:B------:R-:W-:-:S05]  /*0d60*/  IMAD R93, R93, -0xa0, RZ ;  /* 0xffffff605d5d7824 */ /* 0x000fca00078e02ff */
[----:B------:R-:W-:-:S14]  /*0d70*/  R2UR UR7, R93 ;  /* 0x000000005d0772ca */ /* 0x000fdc00000e0000 */
[----:B------:R-:W2:Y:S01]  /*0d80*/  LDCU UR7, c[0x0][UR7+0x2b0] ;  /* 0x00005600070777ac */ /* 0x000ea20008000800 */
[----:B------:R-:W-:Y:S01]  /*0d90*/  NOP ;  /* 0x0000000000007918 */ /* 0x000fe20000000000 */
[----:B------:R-:W-:-:S05]  /*0da0*/  CS2R.32 R93, SR_CgaSize ;  /* 0x00000000005d7805 */ /* 0x000fca0000008a00 */
[----:B------:R-:W-:-:S05]  /*0db0*/  IMAD R93, R93, -0xa0, RZ ;  /* 0xffffff605d5d7824 */ /* 0x000fca00078e02ff */
[----:B------:R-:W-:-:S14]  /*0dc0*/  R2UR UR6, R93 ;  /* 0x000000005d0672ca */ /* 0x000fdc00000e0000 */
[----:B------:R-:W3:Y:S01]  /*0dd0*/  LDCU UR6, c[0x0][UR6+0x2b4] ;  /* 0x00005680060677ac */ /* 0x000ee20008000800 */
[----:B------:R-:W4:Y:S08]  /*0de0*/  S2UR UR4, SR_CTAID.Y ;  /* 0x00000000000479c3 */ /* 0x000f300000002600 */
[----:B------:R-:W3:Y:S01]  /*0df0*/  LDC R13, c[0x0][0xb24] ;  /* 0x0002c900ff0d7b82 */ /* 0x000ee20000000800 */
[----:B-1----:R-:W-:-:S02]  /*0e00*/  I2FP.F32.U32 R93, UR5 ;  /* 0x00000005005d7c45 */ /* 0x002fc40008201000 */
[----:B------:R-:W-:-:S05]  /*0e10*/  CS2R.32 R4, SR_CgaSize ;  /* 0x0000000000047805 */ /* 0x000fca0000008a00 */
[----:B------:R-:W-:-:S06]  /*0e20*/  IMAD R4, R4, -0xa0, RZ ;  /* 0xffffff6004047824 */ /* 0x000fcc00078e02ff */
[----:B------:R-:W1:Y:S01]  /*0e30*/  LDC R4, c[0x0][R4+0x2a0] ;  /* 0x0000a80004047b82 */ /* 0x000e620000000800 */
[----:B--2---:R-:W-:Y:S01]  /*0e40*/  FMUL R93, R93, UR7 ;  /* 0x000000075d5d7c20 */ /* 0x004fe20008400000 */
[----:B----4-:R-:W-:Y:S02]  /*0e50*/  I2FP.F32.U32 R92, UR4 ;  /* 0x00000004005c7c45 */ /* 0x010fe40008201000 */
[----:B------:R-:W-:-:S05]  /*0e60*/  CS2R.32 R3, SR_CgaSize ;  /* 0x0000000000037805 */ /* 0x000fca0000008a00 */
[----:B------:R-:W-:-:S06]  /*0e70*/  IMAD R3, R3, -0xa0, RZ ;  /* 0xffffff6003037824 */ /* 0x000fcc00078e02ff */
[----:B------:R-:W2:Y:S01]  /*0e80*/  LDC R3, c[0x0][R3+0x2a4] ;  /* 0x0000a90003037b82 */ /* 0x000ea20000000800 */
[----:B------:R-:W4:Y:S01]  /*0e90*/  F2I.U32.TRUNC.NTZ R93, R93 ;  /* 0x0000005d005d7305 */ /* 0x000f22000020f000 */
[----:B---3--:R-:W-:-:S06]  /*0ea0*/  FMUL R92, R92, UR6 ;  /* 0x000000065c5c7c20 */ /* 0x008fcc0008400000 */
[----:B------:R-:W-:Y:S01]  /*0eb0*/  BAR.SYNC.DEFER_BLOCKING 0x0 ;  /* 0x0000000000007b1d */ /* 0x000fe20000010000 */
[----:B------:R-:W-:-:S05]  /*0ec0*/  ISETP.GE.AND P0, PT, R13, 0x1, PT ;  /* 0x000000010d00780c */ /* 0x000fca0003f06270 */
[----:B------:R-:W3:Y:S02]  /*0ed0*/  F2I.U32.TRUNC.NTZ R92, R92 ;  /* 0x0000005c005c7305 */ /* 0x000ee4000020f000 */
[----:B------:R-:W2:Y:S01]  /*0ee0*/  S2UR UR44, SR_CTAID.Z ;  /* 0x00000000002c79c3 */ /* 0x000ea20000002700 */
[----:B----4-:R-:W-:-:S05]  /*0ef0*/  IADD3 R93, PT, PT, -R93, RZ, RZ ;  /* 0x000000ff5d5d7210 */ /* 0x010fca0007ffe1ff */
[----:B-1----:R-:W-:Y:S01]  /*0f00*/  IMAD R93, R4, R93, UR5 ;  /* 0x00000005045d7e24 */ /* 0x002fe2000f8e025d */
[----:B------:R-:W-:Y:S02]  /*0f10*/  MOV R4, UR5 ;  /* 0x0000000500047c02 */ /* 0x000fe40008000f00 */
[----:B---3--:R-:W-:-:S05]  /*0f20*/  IADD3 R92, PT, PT, -R92, RZ, RZ ;  /* 0x000000ff5c5c7210 */ /* 0x008fca0007ffe1ff */
[----:B--2---:R-:W-:Y:S01]  /*0f30*/  IMAD R92, R3, R92, UR4 ;  /* 0x00000004035c7e24 */ /* 0x004fe2000f8e025c */
[----:B------:R-:W-:Y:S01]  /*0f40*/  MOV R3, UR4 ;  /* 0x0000000400037c02 */ /* 0x000fe20008000f00 */
[----:B------:R-:W-:Y:S06]  /*0f50*/  @!P0 BRA `(.L_x_15) ;  /* 0x0000000000b88947 */ /* 0x000fec0003800000 */
[----:B------:R-:W1:Y:S01]  /*0f60*/  LDC.64 R8, c[0x0][0xb18] ;  /* 0x0002c600ff087b82 */ /* 0x000e620000000a00 */
[----:B------:R-:W-:-:S07]  /*0f70*/  ISETP.NE.AND P0, PT, R13, 0x1, PT ;  /* 0x000000010d00780c */ /* 0x000fce0003f05270 */
[----:B------:R-:W2:Y:S08]  /*0f80*/  LDC R12, c[0x0][0xb0c] ;  /* 0x0002c300ff0c7b82 */ /* 0x000eb00000000800 */
[----:B------:R-:W3:Y:S08]  /*0f90*/  LDC R15, c[0x0][0x370] ;  /* 0x0000dc00ff0f7b82 */ /* 0x000ef00000000800 */
[----:B------:R-:W4:Y:S01]  /*0fa0*/  LDC R14, c[0x0][0x374] ;  /* 0x0000dd00ff0e7b82 */ /* 0x000f220000000800 */
[----:B-1----:R-:W-:-:S07]  /*0fb0*/  ISETP.NE.AND P1, PT, R8, 0x1, PT ;  /* 0x000000010800780c */ /* 0x002fce0003f25270 */
[----:B------:R-:W3:Y:S01]  /*0fc0*/  LDC.64 R10, c[0x0][0xb10] ;  /* 0x0002c400ff0a7b82 */ /* 0x000ee20000000a00 */
[----:B--2---:R-:W-:-:S07]  /*0fd0*/  ISETP.NE.AND P2, PT, R12, 0x1, PT ;  /* 0x000000010c00780c */ /* 0x004fce0003f45270 */
[----:B------:R-:W1:Y:S08]  /*0fe0*/  LDC R5, c[0x0][0xb20] ;  /* 0x0002c800ff057b82 */ /* 0x000e700000000800 */
[----:B------:R-:W2:Y:S01]  /*0ff0*/  LDC.64 R6, c[0x0][0xb28] ;  /* 0x0002ca00ff067b82 */ /* 0x000ea20000000a00 */
[----:B----4-:R-:W-:-:S04]  /*1000*/  IMAD.HI.U32 R16, R14, R9, RZ ;  /* 0x000000090e107227 */ /* 0x010fc800078e00ff */
[----:B------:R-:W-:-:S04]  /*1010*/  IMAD.HI.U32 R9, R3, R9, RZ ;  /* 0x0000000903097227 */ /* 0x000fc800078e00ff */
[----:B---3--:R-:W-:-:S05]  /*1020*/  IMAD.HI.U32 R17, R15, R10, RZ ;  /* 0x0000000a0f117227 */ /* 0x008fca00078e00ff */
[----:B------:R-:W-:Y:S01]  /*1030*/  @P2 SHF.R.U32.HI R15, RZ, R11, R17 ;  /* 0x0000000bff0f2219 */ /* 0x000fe20000011611 */
[----:B------:R-:W-:Y:S01]  /*1040*/  IMAD.HI.U32 R17, R4, R10, RZ ;  /* 0x0000000a04117227 */ /* 0x000fe200078e00ff */
[-C--:B-1----:R-:W-:Y:S02]  /*1050*/  @P1 SHF.R.U32.HI R14, RZ, R5.reuse, R16 ;  /* 0x00000005ff0e1219 */ /* 0x082fe40000011610 */
[----:B------:R-:W-:Y:S02]  /*1060*/  SHF.R.U32.HI R9, RZ, R5, R9 ;  /* 0x00000005ff097219 */ /* 0x000fe40000011609 */
[----:B------:R-:W-:Y:S02]  /*1070*/  SHF.R.U32.HI R17, RZ, R11, R17 ;  /* 0x0000000bff117219 */ /* 0x000fe40000011611 */
[----:B------:R-:W-:Y:S01]  /*1080*/  SEL R9, R3, R9, !P1 ;  /* 0x0000000903097207 */ /* 0x000fe20004800000 */
[----:B--2---:R-:W-:Y:S01]  /*1090*/  IMAD.HI.U32 R16, R14, R6, RZ ;  /* 0x000000060e107227 */ /* 0x004fe200078e00ff */
[----:B------:R-:W-:-:S03]  /*10a0*/  SEL R17, R4, R17, !P2 ;  /* 0x0000001104117207 */ /* 0x000fc60005000000 */
[----:B------:R-:W-:Y:S01]  /*10b0*/  IMAD.HI.U32 R10, R15, R6, RZ ;  /* 0x000000060f0a7227 */ /* 0x000fe200078e00ff */
[----:B------:R-:W-:-:S04]  /*10c0*/  @P0 SHF.R.U32.HI R14, RZ, R7, R16 ;  /* 0x00000007ff0e0219 */ /* 0x000fc80000011610 */
[----:B------:R-:W-:Y:S01]  /*10d0*/  @P0 SHF.R.U32.HI R15, RZ, R7, R10 ;  /* 0x00000007ff0f0219 */ /* 0x000fe2000001160a */
[----:B------:R-:W-:-:S04]  /*10e0*/  IMAD R14, R14, R13, RZ ;  /* 0x0000000d0e0e7224 */ /* 0x000fc800078e02ff */
[----:B------:R-:W-:Y:S01]  /*10f0*/  IMAD R5, R15, R13, RZ ;  /* 0x0000000d0f057224 */ /* 0x000fe200078e02ff */
[----:B------:R-:W-:-:S04]  /*1100*/  ISETP.GE.AND P1, PT, R9, R14, PT ;  /* 0x0000000e0900720c */ /* 0x000fc80003f26270 */
[----:B------:R-:W-:Y:S01]  /*1110*/  ISETP.GE.OR P1, PT, R17, R5, P1 ;  /* 0x000000051100720c */ /* 0x000fe20000f26670 */
[----:B------:R-:W-:-:S05]  /*1120*/  IMAD.HI.U32 R5, R9, R6, RZ ;  /* 0x0000000609057227 */ /* 0x000fca00078e00ff */
[----:B------:R-:W-:-:S04]  /*1130*/  SHF.R.U32.HI R5, RZ, R7, R5 ;  /* 0x00000007ff057219 */ /* 0x000fc80000011605 */
[----:B------:R-:W-:-:S03]  /*1140*/  SEL R5, R9, R5, !P0 ;  /* 0x0000000509057207 */ /* 0x000fc60004000000 */
[----:B------:R-:W-:Y:S01]  /*1150*/  @!P1 IMAD.HI.U32 R10, R17, R6, RZ ;  /* 0x00000006110a9227 */ /* 0x000fe200078e00ff */
[----:B------:R-:W-:-:S04]  /*1160*/  IADD3 R6, PT, PT, -R5, RZ, RZ ;  /* 0x000000ff05067210 */ /* 0x000fc80007ffe1ff */
[----:B------:R-:W-:Y:S01]  /*1170*/  @!P1 SHF.R.U32.HI R7, RZ, R7, R10 ;  /* 0x00000007ff079219 */ /* 0x000fe2000001160a */
[----:B------:R-:W-:Y:S01]  /*1180*/  IMAD R6, R13, R6, R9 ;  /* 0x000000060d067224 */ /* 0x000fe200078e0209 */
[----:B------:R-:W-:Y:S02]  /*1190*/  IADD3 R10, PT, PT, -R9, RZ, RZ ;  /* 0x000000ff090a7210 */ /* 0x000fe40007ffe1ff */
[----:B------:R-:W-:-:S03]  /*11a0*/  @!P1 SEL R7, R17, R7, !P0 ;  /* 0x0000000711079207 */ /* 0x000fc60004000000 */
[----:B------:R-:W-:Y:S02]  /*11b0*/  IMAD R3, R8, R10, R3 ;  /* 0x0000000a08037224 */ /* 0x000fe400078e0203 */
[--C-:B------:R-:W-:Y:S02]  /*11c0*/  @!P1 IMAD.IADD R5, R5, 0x1, -R7.reuse ;  /* 0x0000000105059824 */ /* 0x100fe400078e0a07 */
[----:B------:R-:W-:Y:S01]  /*11d0*/  @!P1 IMAD R7, R6, R15, R7 ;  /* 0x0000000f06079224 */ /* 0x000fe200078e0207 */
[----:B------:R-:W-:Y:S01]  /*11e0*/  IADD3 R6, PT, PT, -R17, RZ, RZ ;  /* 0x000000ff11067210 */ /* 0x000fe20007ffe1ff */
[----:B------:R-:W-:Y:S02]  /*11f0*/  @!P1 IMAD R9, R5, R13, R17 ;  /* 0x0000000d05099224 */ /* 0x000fe400078e0211 */
[----:B------:R-:W-:Y:S02]  /*1200*/  @!P1 IMAD.MOV.U32 R17, RZ, RZ, R7 ;  /* 0x000000ffff119224 */ /* 0x000fe400078e0007 */
[----:B------:R-:W-:-:S02]  /*1210*/  IMAD R4, R12, R6, R4 ;  /* 0x000000060c047224 */ /* 0x000fc400078e0204 */
[----:B------:R-:W-:Y:S02]  /*1220*/  IMAD R3, R9, R8, R3 ;  /* 0x0000000809037224 */ /* 0x000fe400078e0203 */
[----:B------:R-:W-:Y:S02]  /*1230*/  IMAD R4, R17, R12, R4 ;  /* 0x0000000c11047224 */ /* 0x000fe400078e0204 */
.L_x_15:
[----:B------:R-:W1:Y:S01]  /*1240*/  LDCU UR4, c[0x0][0xb30] ;  /* 0x00016600ff0477ac */ /* 0x000e620008000800 */
[----:B------:R-:W2:Y:S08]  /*1250*/  S2UR UR37, SR_CgaCtaId ;  /* 0x00000000002579c3 */ /* 0x000eb00000008800 */
[----:B------:R-:W3:Y:S01]  /*1260*/  LDC R40, c[0x0][0xb24] ;  /* 0x0002c900ff287b82 */ /* 0x000ee20000000800 */
[----:B-1----:R-:W-:-:S09]  /*1270*/  UISETP.NE.AND UP0, UPT, UR4, 0x1, UPT ;  /* 0x000000010400788c */ /* 0x002fd2000bf05270 */
[----:B--2---:R-:W-:Y:S05]  /*1280*/  BRA.U UP0, `(.L_x_16) ;  /* 0x0000000100407547 */ /* 0x004fea000b800000 */
[----:B------:R-:W1:Y:S08]  /*1290*/  LDC.64 R8, c[0x0][0xb10] ;  /* 0x0002c400ff087b82 */ /* 0x000e700000000a00 */
[----:B------:R-:W2:Y:S08]  /*12a0*/  LDC.64 R6, c[0x0][0xb18] ;  /* 0x0002c600ff067b82 */ /* 0x000eb00000000a00 */
[----:B------:R-:W4:Y:S08]  /*12b0*/  LDC R5, c[0x0][0xb20] ;  /* 0x0002c800ff057b82 */ /* 0x000f300000000800 */
[----:B------:R-:W3:Y:S01]  /*12c0*/  LDC R10, c[0x0][0xb0c] ;  /* 0x0002c300ff0a7b82 */ /* 0x000ee20000000800 */
[----:B-1----:R-:W-:-:S05]  /*12d0*/  IMAD.HI.U32 R8, R4, R8, RZ ;  /* 0x0000000804087227 */ /* 0x002fca00078e00ff */
[----:B------:R-:W-:Y:S01]  /*12e0*/  SHF.R.U32.HI R8, RZ, R9, R8 ;  /* 0x00000009ff087219 */ /* 0x000fe20000011608 */
[----:B--2---:R-:W-:Y:S01]  /*12f0*/  IMAD.HI.U32 R7, R3, R7, RZ ;  /* 0x0000000703077227 */ /* 0x004fe200078e00ff */
[----:B------:R-:W-:-:S04]  /*1300*/  ISETP.NE.AND P0, PT, R6, 0x1, PT ;  /* 0x000000010600780c */ /* 0x000fc80003f05270 */
[----:B----4-:R-:W-:-:S04]  /*1310*/  SHF.R.U32.HI R5, RZ, R5, R7 ;  /* 0x00000005ff057219 */ /* 0x010fc80000011607 */
[----:B------:R-:W-:Y:S02]  /*1320*/  SEL R5, R3, R5, !P0 ;  /* 0x0000000503057207 */ /* 0x000fe40004000000 */
[----:B---3--:R-:W-:-:S04]  /*1330*/  ISETP.NE.AND P1, PT, R10, 0x1, PT ;  /* 0x000000010a00780c */ /* 0x008fc80003f25270 */
[----:B------:R-:W-:-:S05]  /*1340*/  SEL R8, R4, R8, !P1 ;  /* 0x0000000804087207 */ /* 0x000fca0004800000 */
[----:B------:R-:W-:Y:S02]  /*1350*/  IMAD.IADD R7, R5, 0x1, -R8 ;  /* 0x0000000105077824 */ /* 0x000fe400078e0a08 */
[----:B------:R-:W-:Y:S02]  /*1360*/  IMAD.IADD R5, R8, 0x1, -R5 ;  /* 0x0000000108057824 */ /* 0x000fe400078e0a05 */
[----:B------:R-:W-:Y:S02]  /*1370*/  IMAD R4, R7, R10, R4 ;  /* 0x0000000a07047224 */ /* 0x000fe400078e0204 */
[----:B------:R-:W-:Y:S02]  /*1380*/  IMAD R3, R5, R6, R3 ;  /* 0x0000000605037224 */ /* 0x000fe400078e0203 */
.L_x_16:
[----:B------:R-:W-:Y:S01]  /*1390*/  BAR.SYNC.DEFER_BLOCKING 0x0 ;  /* 0x0000000000007b1d */ /* 0x000fe20000010000 */
[----:B------:R-:W-:Y:S01]  /*13a0*/  UISETP.NE.AND UP0, UPT, UR8, 0x2, UPT ;  /* 0x000000020800788c */ /* 0x000fe2000bf05270 */
[----:B------:R-:W-:Y:S02]  /*13b0*/  ISETP.NE.OR P5, PT, R2, 0x2, !P5 ;  /* 0x000000020200780c */ /* 0x000fe40006fa5670 */
[----:B------:R-:W-:-:S06]  /*13c0*/  LOP3.LUT R2, R0, 0x1f, RZ, 0xc0, !PT ;  /* 0x0000001f00027812 */ /* 0x000fcc00078ec0ff */
[----:B------:R-:W-:Y:S05]  /*13d0*/  BRA.U UP0, `(.L_x_17) ;  /* 0x00000011009c7547 */ /* 0x000fea000b800000 */
[----:B------:R-:W1:Y:S01]  /*13e0*/  LDCU UR13, c[0x0][0x38c] ;  /* 0x00007180ff0d77ac */ /* 0x000e620008000800 */
[----:B------:R-:W2:Y:S01]  /*13f0*/  LDC R8, c[0x0][0x370] ;  /* 0x0000dc00ff087b82 */ /* 0x000ea20000000800 */
[----:B------:R-:W-:Y:S01]  /*1400*/  PLOP3.LUT P1, PT, PT, PT, UP1, 0x80, 0x8 ;  /* 0x000000000008781c */ /* 0x000fe20003f2f018 */
[----:B------:R-:W-:Y:S01]  /*1410*/  IMAD.MOV.U32 R15, RZ, RZ, 0x1 ;  /* 0x00000001ff0f7424 */ /* 0x000fe200078e00ff */
[----:B------:R-:W-:Y:S01]  /*1420*/  ISETP.EQ.OR P4, PT, R2, RZ, P5 ;  /* 0x000000ff0200720c */ /* 0x000fe20002f82670 */
[----:B------:R-:W-:Y:S01]  /*1430*/  IMAD.MOV.U32 R14, RZ, RZ, RZ ;  /* 0x000000ffff0e7224 */ /* 0x000fe200078e00ff */
[----:B------:R-:W-:Y:S02]  /*1440*/  PLOP3.LUT P1, PT, P1, PT, PT, 0x8, 0x80 ;  /* 0x000000000080781c */ /* 0x000fe40000f2e170 */
[----:B------:R-:W-:Y:S01]  /*1450*/  CS2R R12, SRZ ;  /* 0x00000000000c7805 */ /* 0x000fe2000001ff00 */
[----:B------:R-:W-:Y:S01]  /*1460*/  IMAD.MOV.U32 R11, RZ, RZ, 0x1 ;  /* 0x00000001ff0b7424 */ /* 0x000fe200078e00ff */
[----:B------:R-:W4:Y:S01]  /*1470*/  LDC R0, c[0x0][0x374] ;  /* 0x0000dd00ff007b82 */ /* 0x000f220000000800 */
[----:B------:R-:W2:Y:S01]  /*1480*/  LDCU.64 UR22, c[0x0][0x348] ;  /* 0x00006900ff1677ac */ /* 0x000ea20008000a00 */
[----:B------:R-:W-:Y:S01]  /*1490*/  UMOV UR6, URZ ;  /* 0x000000ff00067c82 */ /* 0x000fe20008000000 */
[----:B-1----:R-:W-:-:S04]  /*14a0*/  UIADD3 UR5, UPT, UPT, UR13, 0x3f, URZ ;  /* 0x0000003f0d057890 */ /* 0x002fc8000fffe0ff */
[----:B------:R-:W-:-:S04]  /*14b0*/  USHF.R.S32.HI UR4, URZ, 0x1f, UR5 ;  /* 0x0000001fff047899 */ /* 0x000fc80008011405 */
[----:B------:R-:W-:-:S04]  /*14c0*/  ULEA.HI UR4, UR4, UR5, URZ, 0x6 ;  /* 0x0000000504047291 */ /* 0x000fc8000f8f30ff */
[----:B------:R-:W-:Y:S02]  /*14d0*/  USHF.R.S32.HI UR15, URZ, 0x6, UR4 ;  /* 0x00000006ff0f7899 */ /* 0x000fe40008011404 */
[----:B------:R-:W-:Y:S02]  /*14e0*/  UIADD3 UR4, UPT, UPT, UR13, -0x1, URZ ;  /* 0xffffffff0d047890 */ /* 0x000fe4000fffe0ff */
[----:B------:R-:W-:Y:S02]  /*14f0*/  UISETP.LT.U32.AND UP0, UPT, UR15, 0x6, UPT ;  /* 0x000000060f00788c */ /* 0x000fe4000bf01070 */
[----:B------:R-:W-:Y:S02]  /*1500*/  UISETP.GE.U32.AND UP2, UPT, UR4, -0x7f, UPT ;  /* 0xffffff810400788c */ /* 0x000fe4000bf46070 */
[----:B------:R-:W-:Y:S02]  /*1510*/  USEL UR14, UR15, 0x6, UP0 ;  /* 0x000000060f0e7887 */ /* 0x000fe40008000000 */
[----:B------:R-:W-:-:S02]  /*1520*/  UIADD3 UR13, UPT, UPT, UR13, 0x7e, URZ ;  /* 0x0000007e0d0d7890 */ /* 0x000fc4000fffe0ff */
[----:B------:R-:W-:Y:S02]  /*1530*/  UIADD3 UR5, UPT, UPT, UR14, -0x1, URZ ;  /* 0xffffffff0e057890 */ /* 0x000fe4000fffe0ff */
[----:B------:R-:W-:-:S03]  /*1540*/  UIADD3 UR7, UPT, UPT, UR15, -UR14, URZ ;  /* 0x8000000e0f077290 */ /* 0x000fc6000fffe0ff */
[----:B------:R-:W-:-:S04]  /*1550*/  @UP2 UIADD3 UR5, UPT, UPT, UR14, URZ, URZ ;  /* 0x000000ff0e052290 */ /* 0x000fc8000fffe0ff */
[----:B--2---:R-:W-:-:S12]  /*1560*/  UIADD3 UR5, UPT, UPT, UR5, 0x1, URZ ;  /* 0x0000000105057890 */ /* 0x004fd8000fffe0ff */
.L_x_35:
[----:B------:R-:W-:Y:S01]  /*1570*/  UISETP.NE.AND UP0, UPT, UR37, URZ, UPT ;  /* 0x000000ff2500728c */ /* 0x000fe2000bf05270 */
[----:B------:R-:W1:Y:S08]  /*1580*/  S2UR UR37, SR_CgaCtaId ;  /* 0x00000000002579c3 */ /* 0x000e700000008800 */
[----:B------:R-:W-:Y:S05]  /*1590*/  BRA.U UP0, `(.L_x_18) ;  /* 0x0000000100347547 */ /* 0x000fea000b800000 */
[----:B------:R-:W2:Y:S01]  /*15a0*/  S2R R2, SR_CgaCtaId ;  /* 0x0000000000027919 */ /* 0x000ea20000008800 */
[----:B------:R-:W-:-:S04]  /*15b0*/  MOV R5, 0x400 ;  /* 0x0000040000057802 */ /* 0x000fc80000000f00 */
[----:B--2---:R-:W-:Y:S02]  /*15c0*/  LEA R2, R2, R5, 0x18 ;  /* 0x0000000502027211 */ /* 0x004fe400078ec0ff */
[----:B------:R-:W-:-:S03]  /*15d0*/  SHF.L.U32 R5, R11, 0x1f, RZ ;  /* 0x0000001f0b057819 */ /* 0x000fc600000006ff */
[----:B------:R-:W-:-:S04]  /*15e0*/  IMAD R2, R12, 0x8, R2 ;  /* 0x000000080c027824 */ /* 0x000fc800078e0202 */
[----:B------:R-:W2:Y:S02]  /*15f0*/  SYNCS.PHASECHK.TRANS64.TRYWAIT P0, [R2+URZ+0x120], R5 ;  /* 0x00012005020075a7 */ /* 0x000ea400080011ff */
[----:B--2---:R-:W-:Y:S05]  /*1600*/  @!P0 BRA `(.L_x_19) ;  /* 0x0000007800688947 */ /* 0x004fea0003800000 */
.L_x_134:
[----:B------:R-:W-:Y:S01]  /*1610*/  VIADD R12, R12, 0x1 ;  /* 0x000000010c0c7836 */ /* 0x000fe20000000000 */
[----:B------:R2:W-:Y:S04]  /*1620*/  SYNCS.ARRIVE.TRANS64.A1T0 RZ, [R2+URZ+0x110], RZ ;  /* 0x000110ff02ff79a7 */ /* 0x0005e800081000ff */
[----:B------:R-:W-:-:S04]  /*1630*/  ISETP.NE.AND P0, PT, R12, 0x2, PT ;  /* 0x000000020c00780c */ /* 0x000fc80003f05270 */
[----:B------:R-:W-:Y:S02]  /*1640*/  SEL R12, R12, RZ, P0 ;  /* 0x000000ff0c0c7207 */ /* 0x000fe40000000000 */
[----:B--2---:R-:W-:-:S04]  /*1650*/  SEL R2, RZ, 0x1, P0 ;  /* 0x00000001ff027807 */ /* 0x004fc80000000000 */
[----:B------:R-:W-:-:S07]  /*1660*/  LOP3.LUT R11, R11, R2, RZ, 0x3c, !PT ;  /* 0x000000020b0b7212 */ /* 0x000fce00078e3cff */
.L_x_18:
[----:B------:R-:W-:Y:S01]  /*1670*/  UMOV UR4, 0x400 ;  /* 0x0000040000047882 */ /* 0x000fe20000000000 */
[----:B------:R-:W-:Y:S01]  /*1680*/  SHF.L.U32 R2, R15, 0x1f, RZ ;  /* 0x0000001f0f027819 */ /* 0x000fe200000006ff */
[----:B-1----:R-:W-:Y:S01]  /*1690*/  ULEA UR4, UR37, UR4, 0x18 ;  /* 0x0000000425047291 */ /* 0x002fe2000f8ec0ff */
[----:B------:R-:W-:Y:S01]  /*16a0*/  R2UR UR43, R4 ;  /* 0x00000000042b72ca */ /* 0x000fe200000e0000 */
[----:B------:R-:W-:Y:S01]  /*16b0*/  UISETP.GE.U32.AND UP0, UPT, UR13, 0x7f, UPT ;  /* 0x0000007f0d00788c */ /* 0x000fe2000bf06070 */
[----:B------:R-:W-:Y:S01]  /*16c0*/  R2UR UR11, R3 ;  /* 0x00000000030b72ca */ /* 0x000fe200000e0000 */
[----:B------:R-:W-:Y:S01]  /*16d0*/  ULEA UR8, UR6, UR4, 0x3 ;  /* 0x0000000406087291 */ /* 0x000fe2000f8e18ff */
[----:B------:R-:W-:-:S08]  /*16e0*/  UMOV UR24, URZ ;  /* 0x000000ff00187c82 */ /* 0x000fd00008000000 */
[----:B------:R1:W2:Y:S01]  /*16f0*/  SYNCS.PHASECHK.TRANS64.TRYWAIT P0, [UR8+0x30], R2 ;  /* 0x00003002ff0075a7 */ /* 0x0002a20008001108 */
[----:B------:R-:W-:Y:S02]  /*1700*/  USHF.L.U32 UR43, UR43, 0x7, URZ ;  /* 0x000000072b2b7899 */ /* 0x000fe400080006ff */
[----:B------:R-:W-:Y:S01]  /*1710*/  USHF.L.U32 UR11, UR11, 0x7, URZ ;  /* 0x000000070b0b7899 */ /* 0x000fe200080006ff */
[----:B------:R-:W-:Y:S11]  /*1720*/  BRA.U !UP0, `(.L_x_20) ;  /* 0x0000000108a47547 */ /* 0x000ff6000b800000 */
[----:B------:R-:W-:Y:S01]  /*1730*/  UMOV UR16, URZ ;  /* 0x000000ff00107c82 */ /* 0x000fe20008000000 */
[----:B------:R-:W-:-:S05]  /*1740*/  UMOV UR17, UR6 ;  /* 0x0000000600117c82 */ /* 0x000fca0008000000 */
.L_x_25:
[----:B-1----:R-:W-:Y:S01]  /*1750*/  ULEA UR41, UR17, UR4, 0x3 ;  /* 0x0000000411297291 */ /* 0x002fe2000f8e18ff */
[----:B--2---:R-:W-:Y:S01]  /*1760*/  @!P5 MOV R3, 0x8000 ;  /* 0x000080000003d802 */ /* 0x004fe20000000f00 */
[----:B--2---:R-:W-:Y:S10]  /*1770*/  @P0 BRA `(.L_x_21) ;  /* 0x00000000000c0947 */ /* 0x004ff40003800000 */
[----:B------:R-:W-:-:S04]  /*1780*/  SHF.L.U32 R4, R15, 0x1f, RZ ;  /* 0x0000001f0f047819 */ /* 0x000fc800000006ff */
[----:B------:R-:W2:Y:S02]  /*1790*/  SYNCS.PHASECHK.TRANS64.TRYWAIT P0, [UR41+0x30], R4 ;  /* 0x00003004ff0075a7 */ /* 0x000ea40008001129 */
[----:B--2---:R-:W-:Y:S05]  /*17a0*/  @!P0 BRA `(.L_x_22) ;  /* 0x0000007800148947 */ /* 0x004fea0003800000 */
.L_x_21:
[----:B------:R2:W-:Y:S01]  /*17b0*/  @!P5 SYNCS.ARRIVE.TRANS64 RZ, [UR41], R3 ;  /* 0x00000003ffffd9a7 */ /* 0x0005e20008000029 */
[----:B------:R-:W-:Y:S04]  /*17c0*/  BSSY.RECONVERGENT B0, `(.L_x_23) ;  /* 0x0000003000007945 */ /* 0x000fe80003800200 */
[----:B------:R-:W-:Y:S05]  /*17d0*/  @P4 BRA `(.L_x_24) ;  /* 0x0000000000044947 */ /* 0x000fea0003800000 */
[----:B------:R-:W-:Y:S05]  /*17e0*/  BPT.TRAP 0x1 ;  /* 0x000000040000795c */ /* 0x000fea0000300000 */
.L_x_24:
[----:B------:R-:W-:Y:S05]  /*17f0*/  BSYNC.RECONVERGENT B0 ;  /* 0x0000000000007941 */ /* 0x000fea0003800200 */
.L_x_23:
[----:B------:R-:W-:Y:S02]  /*1800*/  UIADD3 UR6, UPT, UPT, UR17, 0x1, URZ ;  /* 0x0000000111067890 */ /* 0x000fe4000fffe0ff */
[----:B------:R-:W-:Y:S02]  /*1810*/  UIADD3 UR26, UP1, UPT, UR22, 0x80, URZ ;  /* 0x00000080161a7890 */ /* 0x000fe4000ff3e0ff */
[----:B------:R-:W-:Y:S02]  /*1820*/  UISETP.NE.AND UP0, UPT, UR6, 0x6, UPT ;  /* 0x000000060600788c */ /* 0x000fe4000bf05270 */
[----:B------:R-:W-:Y:S02]  /*1830*/  USHF.L.U32 UR42, UR16, 0x6, URZ ;  /* 0x00000006102a7899 */ /* 0x000fe400080006ff */
[----:B------:R-:W-:Y:S02]  /*1840*/  USEL UR9, URZ, 0x1, UP0 ;  /* 0x00000001ff097887 */ /* 0x000fe40008000000 */
[----:B------:R-:W-:-:S02]  /*1850*/  USEL UR6, UR6, URZ, UP0 ;  /* 0x000000ff06067287 */ /* 0x000fc40008000000 */
[----:B------:R-:W-:Y:S02]  /*1860*/  UIADD3 UR20, UP0, UPT, UR22, 0x180, URZ ;  /* 0x0000018016147890 */ /* 0x000fe4000ff1e0ff */
[----:B------:R-:W-:Y:S01]  /*1870*/  ULEA UR8, UR6, UR4, 0x3 ;  /* 0x0000000406087291 */ /* 0x000fe2000f8e18ff */
[----:B------:R-:W-:Y:S01]  /*1880*/  LOP3.LUT R15, R15, UR9, RZ, 0x3c, !PT ;  /* 0x000000090f0f7c12 */ /* 0x000fe2000f8e3cff */
[----:B------:R-:W-:Y:S02]  /*1890*/  UIADD3.X UR27, UPT, UPT, URZ, UR23, URZ, UP1, !UPT ;  /* 0x00000017ff1b7290 */ /* 0x000fe40008ffe4ff */
[----:B------:R-:W-:Y:S01]  /*18a0*/  UIADD3.X UR21, UPT, UPT, URZ, UR23, URZ, UP0, !UPT ;  /* 0x00000017ff157290 */ /* 0x000fe200087fe4ff */
[----:B-1----:R-:W-:Y:S01]  /*18b0*/  SHF.L.U32 R2, R15, 0x1f, RZ ;  /* 0x0000001f0f027819 */ /* 0x002fe200000006ff */
[----:B------:R-:W-:Y:S01]  /*18c0*/  UMOV UR18, 0x0 ;  /* 0x0000000000127882 */ /* 0x000fe20000000000 */
[----:B------:R-:W-:Y:S01]  /*18d0*/  UMOV UR19, 0x10000000 ;  /* 0x1000000000137882 */ /* 0x000fe20000000000 */
[----:B------:R-:W-:Y:S01]  /*18e0*/  UMOV UR12, UR44 ;  /* 0x0000002c000c7c82 */ /* 0x000fe20008000000 */
[----:B------:R1:W1:Y:S01]  /*18f0*/  SYNCS.PHASECHK.TRANS64.TRYWAIT P0, [UR8+0x30], R2 ;  /* 0x00003002ff0075a7 */ /* 0x0002620008001108 */
[----:B------:R-:W-:Y:S01]  /*1900*/  ULEA UR8, UR17, UR4, 0xe ;  /* 0x0000000411087291 */ /* 0x000fe2000f8e70ff */
[----:B------:R-:W-:Y:S01]  /*1910*/  UMOV UR9, UR41 ;  /* 0x0000002900097c82 */ /* 0x000fe20008000000 */
[----:B------:R-:W-:-:S02]  /*1920*/  UMOV UR10, UR42 ;  /* 0x0000002a000a7c82 */ /* 0x000fc40008000000 */
[----:B------:R-:W-:Y:S02]  /*1930*/  UIADD3 UR40, UPT, UPT, UR8, 0x8400, URZ ;  /* 0x0000840008287890 */ /* 0x000fe4000fffe0ff */
[----:B------:R-:W-:Y:S02]  /*1940*/  UIADD3 UR8, UPT, UPT, UR8, 0x20400, URZ ;  /* 0x0002040008087890 */ /* 0x000fe4000fffe0ff */
[----:B------:R-:W-:Y:S01]  /*1950*/  UIADD3 UR16, UPT, UPT, UR16, 0x1, URZ ;  /* 0x0000000110107890 */ /* 0x000fe2000fffe0ff */
[----:B------:R-:W-:Y:S01]  /*1960*/  UMOV UR24, UR5 ;  /* 0x0000000500187c82 */ /* 0x000fe20008000000 */
[----:B------:R-:W-:Y:S02]  /*1970*/  UMOV UR17, UR6 ;  /* 0x0000000600117c82 */ /* 0x000fe40008000000 */
[----:B------:R-:W-:Y:S01]  /*1980*/  UISETP.NE.AND UP0, UPT, UR16, UR5, UPT ;  /* 0x000000051000728c */ /* 0x000fe2000bf05270 */
[----:B------:R1:W-:Y:S02]  /*1990*/  UTMALDG.3D [UR40], [UR26], desc[UR18] ;  /* 0x000012281a0075b4 */ /* 0x0003e40008011000 */
[----:B------:R1:W-:Y:S06]  /*19a0*/  UTMALDG.3D [UR8], [UR20], desc[UR18] ;  /* 0x00001208140075b4 */ /* 0x0003ec0008011000 */
[----:B------:R-:W-:Y:S05]  /*19b0*/  BRA.U UP0, `(.L_x_25) ;  /* 0xfffffffd00647547 */ /* 0x000fea000b83ffff */
.L_x_20:
[----:B-1----:R-:W-:Y:S01]  /*19c0*/  ULEA UR8, UR6, UR4, 0x3 ;  /* 0x0000000406087291 */ /* 0x002fe2000f8e18ff */
[----:B------:R-:W-:Y:S01]  /*19d0*/  SHF.L.U32 R2, R15, 0x1f, RZ ;  /* 0x0000001f0f027819 */ /* 0x000fe200000006ff */
[----:B------:R-:W-:Y:S01]  /*19e0*/  @!P1 SYNCS.ARRIVE.TRANS64.A1T0 RZ, [UR4+0xa8], RZ ;  /* 0x0000a8ffffff99a7 */ /* 0x000fe20008100004 */
[----:B------:R-:W-:-:S06]  /*19f0*/  UISETP.GT.AND UP0, UPT, UR15, UR14, UPT ;  /* 0x0000000e0f00728c */ /* 0x000fcc000bf04270 */
[----:B--2---:R1:W2:Y:S03]  /*1a00*/  SYNCS.PHASECHK.TRANS64.TRYWAIT P0, [UR8+0x30], R2 ;  /* 0x00003002ff0075a7 */ /* 0x0042a60008001108 */
[----:B------:R-:W-:Y:S05]  /*1a10*/  BRA.U !UP0, `(.L_x_26) ;  /* 0x0000000108a87547 */ /* 0x000fea000b800000 */
[----:B------:R-:W-:Y:S01]  /*1a20*/  UIADD3 UR21, UPT, UPT, UR7, UR24, URZ ;  /* 0x0000001807157290 */ /* 0x000fe2000fffe0ff */
[----:B------:R-:W-:-:S11]  /*1a30*/  UMOV UR25, UR6 ;  /* 0x0000000600197c82 */ /* 0x000fd60008000000 */
.L_x_31:
[----:B-1----:R-:W-:Y:S01]  /*1a40*/  ULEA UR17, UR25, UR4, 0x3 ;  /* 0x0000000419117291 */ /* 0x002fe2000f8e18ff */
[----:B--2---:R-:W-:Y:S01]  /*1a50*/  @!P5 MOV R3, 0x8000 ;  /* 0x000080000003d802 */ /* 0x004fe20000000f00 */
[----:B--2---:R-:W-:Y:S10]  /*1a60*/  @P0 BRA `(.L_x_27) ;  /* 0x00000000000c0947 */ /* 0x004ff40003800000 */
[----:B------:R-:W-:-:S04]  /*1a70*/  SHF.L.U32 R4, R15, 0x1f, RZ ;  /* 0x0000001f0f047819 */ /* 0x000fc800000006ff */
[----:B------:R-:W2:Y:S02]  /*1a80*/  SYNCS.PHASECHK.TRANS64.TRYWAIT P0, [UR17+0x30], R4 ;  /* 0x00003004ff0075a7 */ /* 0x000ea40008001111 */
[----:B--2---:R-:W-:Y:S05]  /*1a90*/  @!P0 BRA `(.L_x_28) ;  /* 0x0000007400708947 */ /* 0x004fea0003800000 */
.L_x_27:
[----:B------:R2:W-:Y:S01]  /*1aa0*/  @!P5 SYNCS.ARRIVE.TRANS64 RZ, [UR17], R3 ;  /* 0x00000003ffffd9a7 */ /* 0x0005e20008000011 */
[----:B------:R-:W-:Y:S04]  /*1ab0*/  BSSY.RECONVERGENT B0, `(.L_x_29) ;  /* 0x0000003000007945 */ /* 0x000fe80003800200 */
[----:B------:R-:W-:Y:S05]  /*1ac0*/  @P4 BRA `(.L_x_30) ;  /* 0x0000000000044947 */ /* 0x000fea0003800000 */
[----:B------:R-:W-:Y:S05]  /*1ad0*/  BPT.TRAP 0x1 ;  /* 0x000000040000795c */ /* 0x000fea0000300000 */
.L_x_30:
[----:B------:R-:W-:Y:S05]  /*1ae0*/  BSYNC.RECONVERGENT B0 ;  /* 0x0000000000007941 */ /* 0x000fea0003800200 */
.L_x_29:
        /* <DEDUP_REMOVED lines=20> */
[----:B------:R-:W-:Y:S01]  /*1c30*/  UIADD3 UR8, UPT, UPT, UR8, 0x20400, URZ ;  /* 0x0002040008087890 */ /* 0x000fe2000fffe0ff */
[----:B------:R-:W-:Y:S01]  /*1c40*/  UMOV UR9, UR17 ;  /* 0x0000001100097c82 */ /* 0x000fe20008000000 */
[----:B------:R-:W-:Y:S01]  /*1c50*/  UMOV UR10, UR18 ;  /* 0x00000012000a7c82 */ /* 0x000fe20008000000 */
[----:B------:R-:W-:Y:S01]  /*1c60*/  UIADD3 UR24, UPT, UPT, UR24, 0x1, URZ ;  /* 0x0000000118187890 */ /* 0x000fe2000fffe0ff */
[----:B------:R-:W-:-:S03]  /*1c70*/  UMOV UR25, UR6 ;  /* 0x0000000600197c82 */ /* 0x000fc60008000000 */
[----:B------:R1:W-:Y:S01]  /*1c80*/  UTMALDG.3D [UR16], [UR30], desc[UR26] ;  /* 0x00001a101e0075b4 */ /* 0x0003e20008011000 */
[----:B------:R-:W-:Y:S01]  /*1c90*/  UISETP.NE.AND UP0, UPT, UR24, UR21, UPT ;  /* 0x000000151800728c */ /* 0x000fe2000bf05270 */
[----:B------:R1:W-:Y:S08]  /*1ca0*/  UTMALDG.3D [UR8], [UR28], desc[UR26] ;  /* 0x00001a081c0075b4 */ /* 0x0003f00008011000 */
[----:B------:R-:W-:Y:S05]  /*1cb0*/  BRA.U UP0, `(.L_x_31) ;  /* 0xfffffffd00607547 */ /* 0x000fea000b83ffff */
.L_x_26:
[C---:B-1----:R-:W-:Y:S01]  /*1cc0*/  LEA R2, R14.reuse, UR4, 0x3 ;  /* 0x000000040e027c11 */ /* 0x042fe2000f8e18ff */
[----:B------:R-:W-:Y:S01]  /*1cd0*/  NOP ;  /* 0x0000000000007918 */ /* 0x000fe20000000000 */
[----:B--2---:R-:W-:Y:S02]  /*1ce0*/  SHF.L.U32 R3, R13, 0x1f, RZ ;  /* 0x0000001f0d037819 */ /* 0x004fe400000006ff */
[----:B------:R-:W-:Y:S02]  /*1cf0*/  LEA R4, R14, UR4, 0x4 ;  /* 0x000000040e047c11 */ /* 0x000fe4000f8e20ff */
[----:B------:R-:W1:Y:S02]  /*1d00*/  SYNCS.PHASECHK.TRANS64.TRYWAIT P0, [R2+URZ+0xb0], R3 ;  /* 0x0000b003020075a7 */ /* 0x000e6400080011ff */
[----:B-1----:R-:W-:Y:S05]  /*1d10*/  @!P0 BRA `(.L_x_32) ;  /* 0x0000007000e88947 */ /* 0x002fea0003800000 */
.L_x_137:
[----:B------:R-:W2:Y:S01]  /*1d20*/  LDS.128 R4, [R4+0x140] ;  /* 0x0001400004047984 */ /* 0x000ea20000000c00 */
[----:B---3--:R-:W-:Y:S01]  /*1d30*/  ISETP.GE.AND P0, PT, R40, 0x1, PT ;  /* 0x000000012800780c */ /* 0x008fe20003f06270 */
[----:B-1----:R-:W-:Y:S01]  /*1d40*/  VIADD R2, R2, 0xc0 ;  /* 0x000000c002027836 */ /* 0x002fe20000000000 */
[----:B------:R-:W-:Y:S01]  /*1d50*/  @!PT LDS RZ, [RZ] ;  /* 0x00000000fffff984 */ /* 0x000fe20000000800 */
[----:B------:R-:W-:Y:S01]  /*1d60*/  @!PT LDS RZ, [RZ] ;  /* 0x00000000fffff984 */ /* 0x000fe20000000800 */
[----:B------:R-:W-:Y:S01]  /*1d70*/  @!PT LDS RZ, [RZ] ;  /* 0x00000000fffff984 */ /* 0x000fe20000000800 */
[----:B------:R-:W-:Y:S01]  /*1d80*/  @!PT LDS RZ, [RZ] ;  /* 0x00000000fffff984 */ /* 0x000fe20000000800 */
[----:B------:R1:W-:Y:S06]  /*1d90*/  MEMBAR.ALL.CTA ;  /* 0x0000000000007992 */ /* 0x0003ec0000008000 */
[----:B-1----:R-:W1:Y:S01]  /*1da0*/  FENCE.VIEW.ASYNC.S ;  /* 0x00000000000073c6 */ /* 0x002e620000000000 */
[----:B------:R-:W-:-:S04]  /*1db0*/  PRMT R2, RZ, 0x654, R2 ;  /* 0x00000654ff027816 */ /* 0x000fc80000000002 */
[----:B-1----:R1:W-:Y:S01]  /*1dc0*/  SYNCS.ARRIVE.TRANS64.RED.A1T0 RZ, [R2+URZ], RZ ;  /* 0x000000ff02ff79a7 */ /* 0x0023e200081004ff */
[----:B--2---:R-:W-:-:S13]  /*1dd0*/  LOP3.LUT P2, RZ, R6, 0x1, RZ, 0xc0, !PT ;  /* 0x0000000106ff7812 */ /* 0x004fda000784c0ff */
[----:B------:R-:W-:Y:S01]  /*1de0*/  @P2 SHF.R.U32.HI R3, RZ, 0x10, R5 ;  /* 0x00000010ff032819 */ /* 0x000fe20000011605 */
[----:B------:R-:W-:Y:S01]  /*1df0*/  VOTEU.ANY UP0, P2 ;  /* 0x0000000000ff7886 */ /* 0x000fe20001000100 */
[----:B------:R-:W-:Y:S02]  /*1e00*/  @P2 MOV R10, R4 ;  /* 0x00000004000a2202 */ /* 0x000fe40000000f00 */
[----:B------:R-:W-:Y:S02]  /*1e10*/  @P2 R2UR.BROADCAST UR8, R3 ;  /* 0x00000000030822ca */ /* 0x000fe400008e0000 */
[----:B------:R-:W-:-:S11]  /*1e20*/  @P2 LOP3.LUT R9, R5, 0xffff, RZ, 0xc0, !PT ;  /* 0x0000ffff05092812 */ /* 0x000fd600078ec0ff */
[----:B------:R-:W-:Y:S01]  /*1e30*/  @UP0 UMOV UR44, UR8 ;  /* 0x00000008002c0c82 */ /* 0x000fe20008000000 */
[----:B-1----:R-:W-:Y:S05]  /*1e40*/  @!P0 BRA `(.L_x_33) ;  /* 0x0000000000b88947 */ /* 0x002fea0003800000 */
[----:B------:R-:W4:Y:S01]  /*1e50*/  LDC.64 R4, c[0x0][0xb18] ;  /* 0x0002c600ff047b82 */ /* 0x000f220000000a00 */
[----:B------:R-:W-:-:S07]  /*1e60*/  ISETP.NE.AND P3, PT, R40, 0x1, PT ;  /* 0x000000012800780c */ /* 0x000fce0003f65270 */
[----:B------:R-:W1:Y:S08]  /*1e70*/  LDC.64 R6, c[0x0][0xb10] ;  /* 0x0002c400ff067b82 */ /* 0x000e700000000a00 */
[----:B------:R-:W2:Y:S08]  /*1e80*/  LDC R16, c[0x0][0xb20] ;  /* 0x0002c800ff107b82 */ /* 0x000eb00000000800 */
[----:B------:R-:W3:Y:S01]  /*1e90*/  LDC R17, c[0x0][0xb0c] ;  /* 0x0002c300ff117b82 */ /* 0x000ee20000000800 */
[----:B----4-:R-:W-:Y:S01]  /*1ea0*/  IMAD.HI.U32 R19, R0, R5, RZ ;  /* 0x0000000500137227 */ /* 0x010fe200078e00ff */
[----:B------:R-:W-:-:S03]  /*1eb0*/  ISETP.NE.AND P0, PT, R4, 0x1, PT ;  /* 0x000000010400780c */ /* 0x000fc60003f05270 */
[----:B------:R-:W-:-:S03]  /*1ec0*/  IMAD.HI.U32 R5, R9, R5, RZ ;  /* 0x0000000509057227 */ /* 0x000fc600078e00ff */
[----:B------:R-:W4:Y:S01]  /*1ed0*/  LDC.64 R2, c[0x0][0xb28] ;  /* 0x0002ca00ff027b82 */ /* 0x000f220000000a00 */
[----:B-1----:R-:W-:-:S04]  /*1ee0*/  IMAD.HI.U32 R20, R8, R6, RZ ;  /* 0x0000000608147227 */ /* 0x002fc800078e00ff */
[----:B------:R-:W-:Y:S01]  /*1ef0*/  IMAD.HI.U32 R21, R10, R6, RZ ;  /* 0x000000060a157227 */ /* 0x000fe200078e00ff */
[----:B------:R-:W-:Y:S02]  /*1f00*/  SHF.R.U32.HI R20, RZ, R7, R20 ;  /* 0x00000007ff147219 */ /* 0x000fe40000011614 */
[-C--:B--2---:R-:W-:Y:S02]  /*1f10*/  SHF.R.U32.HI R19, RZ, R16.reuse, R19 ;  /* 0x00000010ff137219 */ /* 0x084fe40000011613 */
[----:B------:R-:W-:Y:S02]  /*1f20*/  SHF.R.U32.HI R5, RZ, R16, R5 ;  /* 0x00000010ff057219 */ /* 0x000fe40000011605 */
[----:B------:R-:W-:Y:S02]  /*1f30*/  SEL R19, R0, R19, !P0 ;  /* 0x0000001300137207 */ /* 0x000fe40004000000 */
[----:B------:R-:W-:Y:S02]  /*1f40*/  SHF.R.U32.HI R21, RZ, R7, R21 ;  /* 0x00000007ff157219 */ /* 0x000fe40000011615 */
[----:B---3--:R-:W-:-:S02]  /*1f50*/  ISETP.NE.AND P1, PT, R17, 0x1, PT ;  /* 0x000000011100780c */ /* 0x008fc40003f25270 */
[----:B------:R-:W-:Y:S02]  /*1f60*/  SEL R5, R9, R5, !P0 ;  /* 0x0000000509057207 */ /* 0x000fe40004000000 */
[----:B------:R-:W-:Y:S02]  /*1f70*/  SEL R20, R8, R20, !P1 ;  /* 0x0000001408147207 */ /* 0x000fe40004800000 */
[----:B------:R-:W-:Y:S01]  /*1f80*/  SEL R21, R10, R21, !P1 ;  /* 0x000000150a157207 */ /* 0x000fe20004800000 */
[----:B----4-:R-:W-:-:S04]  /*1f90*/  IMAD.HI.U32 R18, R19, R2, RZ ;  /* 0x0000000213127227 */ /* 0x010fc800078e00ff */
        /* <DEDUP_REMOVED lines=10> */
[----:B------:R-:W-:-:S04]  /*2040*/  @!P0 IMAD.HI.U32 R7, R21, R2, RZ ;  /* 0x0000000215078227 */ /* 0x000fc800078e00ff */
[----:B------:R-:W-:Y:S01]  /*2050*/  IMAD.MOV R2, RZ, RZ, -R6 ;  /* 0x000000ffff027224 */ /* 0x000fe200078e0a06 */
[----:B------:R-:W-:Y:S02]  /*2060*/  @!P0 SHF.R.U32.HI R3, RZ, R3, R7 ;  /* 0x00000003ff038219 */ /* 0x000fe40000011607 */
[----:B------:R-:W-:Y:S01]  /*2070*/  IADD3 R7, PT, PT, -R5, RZ, RZ ;  /* 0x000000ff05077210 */ /* 0x000fe20007ffe1ff */
[----:B------:R-:W-:Y:S01]  /*2080*/  IMAD R2, R40, R2, R5 ;  /* 0x0000000228027224 */ /* 0x000fe200078e0205 */
        /* <DEDUP_REMOVED lines=10> */
.L_x_33:
[----:B------:R-:W1:Y:S02]  /*2130*/  LDCU UR8, c[0x0][0xb30] ;  /* 0x00016600ff0877ac */ /* 0x000e640008000800 */
[----:B-1----:R-:W-:-:S09]  /*2140*/  UISETP.NE.AND UP0, UPT, UR8, 0x1, UPT ;  /* 0x000000010800788c */ /* 0x002fd2000bf05270 */
[----:B------:R-:W-:Y:S05]  /*2150*/  BRA.U UP0, `(.L_x_34) ;  /* 0x0000000100407547 */ /* 0x000fea000b800000 */
[----:B------:R-:W1:Y:S08]  /*2160*/  LDC.64 R4, c[0x0][0xb10] ;  /* 0x0002c400ff047b82 */ /* 0x000e700000000a00 */
[----:B------:R-:W2:Y:S08]  /*2170*/  LDC.64 R2, c[0x0][0xb18] ;  /* 0x0002c600ff027b82 */ /* 0x000eb00000000a00 */
[----:B------:R-:W3:Y:S08]  /*2180*/  LDC R6, c[0x0][0xb20] ;  /* 0x0002c800ff067b82 */ /* 0x000ef00000000800 */
[----:B------:R-:W4:Y:S01]  /*2190*/  LDC R7, c[0x0][0xb0c] ;  /* 0x0002c300ff077b82 */ /* 0x000f220000000800 */
[----:B-1----:R-:W-:-:S05]  /*21a0*/  IMAD.HI.U32 R4, R10, R4, RZ ;  /* 0x000000040a047227 */ /* 0x002fca00078e00ff */
[----:B------:R-:W-:Y:S01]  /*21b0*/  SHF.R.U32.HI R4, RZ, R5, R4 ;  /* 0x00000005ff047219 */ /* 0x000fe20000011604 */
[----:B--2---:R-:W-:Y:S01]  /*21c0*/  IMAD.HI.U32 R3, R9, R3, RZ ;  /* 0x0000000309037227 */ /* 0x004fe200078e00ff */
[----:B------:R-:W-:-:S04]  /*21d0*/  ISETP.NE.AND P0, PT, R2, 0x1, PT ;  /* 0x000000010200780c */ /* 0x000fc80003f05270 */
[----:B---3--:R-:W-:-:S04]  /*21e0*/  SHF.R.U32.HI R3, RZ, R6, R3 ;  /* 0x00000006ff037219 */ /* 0x008fc80000011603 */
[----:B------:R-:W-:Y:S02]  /*21f0*/  SEL R3, R9, R3, !P0 ;  /* 0x0000000309037207 */ /* 0x000fe40004000000 */
[----:B----4-:R-:W-:-:S04]  /*2200*/  ISETP.NE.AND P1, PT, R7, 0x1, PT ;  /* 0x000000010700780c */ /* 0x010fc80003f25270 */
[----:B------:R-:W-:-:S05]  /*2210*/  SEL R4, R10, R4, !P1 ;  /* 0x000000040a047207 */ /* 0x000fca0004800000 */
[----:B------:R-:W-:Y:S02]  /*2220*/  IMAD.IADD R5, R3, 0x1, -R4 ;  /* 0x0000000103057824 */ /* 0x000fe400078e0a04 */
[----:B------:R-:W-:Y:S02]  /*2230*/  IMAD.IADD R3, R4, 0x1, -R3 ;  /* 0x0000000104037824 */ /* 0x000fe400078e0a03 */
[----:B------:R-:W-:Y:S02]  /*2240*/  IMAD R10, R5, R7, R10 ;  /* 0x00000007050a7224 */ /* 0x000fe400078e020a */
[----:B------:R-:W-:-:S07]  /*2250*/  IMAD R9, R3, R2, R9 ;  /* 0x0000000203097224 */ /* 0x000fce00078e0209 */
.L_x_34:
[----:B------:R-:W-:Y:S01]  /*2260*/  VIADD R14, R14, 0x1 ;  /* 0x000000010e0e7836 */ /* 0x000fe20000000000 */
[----:B------:R-:W-:Y:S01]  /*2270*/  PLOP3.LUT P1, PT, PT, PT, PT, 0x80, 0x8 ;  /* 0x000000000008781c */ /* 0x000fe20003f2f070 */
[----:B------:R-:W-:Y:S02]  /*2280*/  IMAD.IADD R4, R10, 0x1, R93 ;  /* 0x000000010a047824 */ /* 0x000fe400078e025d */
[----:B------:R-:W-:Y:S01]  /*2290*/  IMAD.IADD R3, R9, 0x1, R92 ;  /* 0x0000000109037824 */ /* 0x000fe200078e025c */
[----:B------:R-:W-:-:S04]  /*22a0*/  ISETP.NE.AND P0, PT, R14, 0x2, PT ;  /* 0x000000020e00780c */ /* 0x000fc80003f05270 */
[----:B------:R-:W-:Y:S02]  /*22b0*/  SEL R2, RZ, 0x1, P0 ;  /* 0x00000001ff027807 */ /* 0x000fe40000000000 */
[----:B------:R-:W-:Y:S02]  /*22c0*/  SEL R14, R14, RZ, P0 ;  /* 0x000000ff0e0e7207 */ /* 0x000fe40000000000 */
[----:B------:R-:W-:Y:S01]  /*22d0*/  LOP3.LUT R13, R13, R2, RZ, 0x3c, !PT ;  /* 0x000000020d0d7212 */ /* 0x000fe200078e3cff */
[----:B------:R-:W-:Y:S06]  /*22e0*/  @P2 BRA `(.L_x_35) ;  /* 0xfffffff000a02947 */ /* 0x000fec000383ffff */
[----:B------:R-:W-:Y:S01]  /*22f0*/  UIADD3 UR4, UPT, UPT, UR4, 0x30, URZ ;  /* 0x0000003004047890 */ /* 0x000fe2000fffe0ff */
[----:B------:R-:W-:-:S03]  /*2300*/  SHF.L.U32 R2, R15, 0x1f, RZ ;  /* 0x0000001f0f027819 */ /* 0x000fc600000006ff */
[----:B------:R-:W-:-:S09]  /*2310*/  ULEA UR5, UR6, UR4, 0x3 ;  /* 0x0000000406057291 */ /* 0x000fd2000f8e18ff */
[----:B------:R-:W1:Y:S02]  /*2320*/  SYNCS.PHASECHK.TRANS64.TRYWAIT P0, [UR5], R2 ;  /* 0x00000002ff0075a7 */ /* 0x000e640008001105 */
[----:B-1----:R-:W-:Y:S05]  /*2330*/  @!P0 BRA `(.L_x_36) ;  /* 0x0000006c00748947 */ /* 0x002fea0003800000 */
.L_x_139:
[----:B------:R-:W-:-:S04]  /*2340*/  UIADD3 UR6, UPT, UPT, UR6, 0x1, URZ ;  /* 0x0000000106067890 */ /* 0x000fc8000fffe0ff */
[----:B------:R-:W-:-:S04]  /*2350*/  UISETP.NE.AND UP0, UPT, UR6, 0x6, UPT ;  /* 0x000000060600788c */ /* 0x000fc8000bf05270 */
[----:B------:R-:W-:Y:S02]  /*2360*/  USEL UR7, URZ, 0x1, UP0 ;  /* 0x00000001ff077887 */ /* 0x000fe40008000000 */
[----:B------:R-:W-:-:S04]  /*2370*/  USEL UR6, UR6, URZ, UP0 ;  /* 0x000000ff06067287 */ /* 0x000fc80008000000 */
[----:B------:R-:W-:Y:S01]  /*2380*/  ULEA UR5, UR6, UR4, 0x3 ;  /* 0x0000000406057291 */ /* 0x000fe2000f8e18ff */
[----:B-1----:R-:W-:-:S04]  /*2390*/  LOP3.LUT R2, R15, UR7, RZ, 0x3c, !PT ;  /* 0x000000070f027c12 */ /* 0x002fc8000f8e3cff */
[----:B------:R-:W-:-:S04]  /*23a0*/  SHF.L.U32 R3, R2, 0x1f, RZ ;  /* 0x0000001f02037819 */ /* 0x000fc800000006ff */
[----:B------:R-:W1:Y:S02]  /*23b0*/  SYNCS.PHASECHK.TRANS64.TRYWAIT P0, [UR5], R3 ;  /* 0x00000003ff0075a7 */ /* 0x000e640008001105 */
[----:B-1----:R-:W-:Y:S05]  /*23c0*/  @!P0 BRA `(.L_x_37) ;  /* 0x0000006c00688947 */ /* 0x002fea0003800000 */
.L_x_141:
[----:B------:R-:W-:-:S04]  /*23d0*/  UIADD3 UR6, UPT, UPT, UR6, 0x1, URZ ;  /* 0x0000000106067890 */ /* 0x000fc8000fffe0ff */
[----:B------:R-:W-:-:S04]  /*23e0*/  UISETP.NE.AND UP0, UPT, UR6, 0x6, UPT ;  /* 0x000000060600788c */ /* 0x000fc8000bf05270 */
[----:B------:R-:W-:Y:S02]  /*23f0*/  USEL UR7, URZ, 0x1, UP0 ;  /* 0x00000001ff077887 */ /* 0x000fe40008000000 */
[----:B------:R-:W-:-:S04]  /*2400*/  USEL UR6, UR6, URZ, UP0 ;  /* 0x000000ff06067287 */ /* 0x000fc80008000000 */
[----:B------:R-:W-:Y:S01]  /*2410*/  ULEA UR5, UR6, UR4, 0x3 ;  /* 0x0000000406057291 */ /* 0x000fe2000f8e18ff */
[----:B------:R-:W-:-:S04]  /*2420*/  LOP3.LUT R2, R2, UR7, RZ, 0x3c, !PT ;  /* 0x0000000702027c12 */ /* 0x000fc8000f8e3cff */
[----:B-1----:R-:W-:-:S04]  /*2430*/  SHF.L.U32 R3, R2, 0x1f, RZ ;  /* 0x0000001f02037819 */ /* 0x002fc800000006ff */
[----:B------:R-:W1:Y:S02]  /*2440*/  SYNCS.PHASECHK.TRANS64.TRYWAIT P0, [UR5], R3 ;  /* 0x00000003ff0075a7 */ /* 0x000e640008001105 */
[----:B-1----:R-:W-:Y:S05]  /*2450*/  @!P0 BRA `(.L_x_38) ;  /* 0x0000006c005c8947 */ /* 0x002fea0003800000 */
.L_x_143:
        /* <DEDUP_REMOVED lines=9> */
.L_x_145:
        /* <DEDUP_REMOVED lines=9> */
.L_x_147:
[----:B------:R-:W-:-:S04]  /*2580*/  UIADD3 UR6, UPT, UPT, UR6, 0x1, URZ ;  /* 0x0000000106067890 */ /* 0x000fc8000fffe0ff */
[----:B------:R-:W-:-:S04]  /*2590*/  UISETP.NE.AND UP0, UPT, UR6, 0x6, UPT ;  /* 0x000000060600788c */ /* 0x000fc8000bf05270 */
[----:B------:R-:W-:Y:S02]  /*25a0*/  USEL UR5, URZ, 0x1, UP0 ;  /* 0x00000001ff057887 */ /* 0x000fe40008000000 */
[----:B------:R-:W-:-:S04]  /*25b0*/  USEL UR6, UR6, URZ, UP0 ;  /* 0x000000ff06067287 */ /* 0x000fc80008000000 */
[----:B------:R-:W-:Y:S01]  /*25c0*/  ULEA UR6, UR6, UR4, 0x3 ;  /* 0x0000000406067291 */ /* 0x000fe2000f8e18ff */
[----:B------:R-:W-:-:S04]  /*25d0*/  LOP3.LUT R2, R2, UR5, RZ, 0x3c, !PT ;  /* 0x0000000502027c12 */ /* 0x000fc8000f8e3cff */
[----:B------:R-:W-:Y:S01]  /*25e0*/  SHF.L.U32 R2, R2, 0x1f, RZ ;  /* 0x0000001f02027819 */ /* 0x000fe200000006ff */
[----:B-1--4-:R-:W-:-:S07]  /*25f0*/  IMAD.U32 R0, RZ, RZ, UR6 ;  /* 0x00000006ff007e24 */ /* 0x012fce000f8e00ff */
.L_x_41:
[----:B-1----:R1:W2:Y:S02]  /*2600*/  SYNCS.PHASECHK.TRANS64.TRYWAIT P0, [R0+URZ], R2 ;  /* 0x00000002000075a7 */ /* 0x0022a400080011ff */
[----:B--2---:R-:W-:Y:S05]  /*2610*/  @!P0 NANOSLEEP.SYNCS 0x989680 ;  /* 0x009896800000895d */ /* 0x004fea0003900000 */
[----:B------:R-:W2:Y:S02]  /*2620*/  @!P0 SYNCS.PHASECHK.TRANS64 P0, [R0+URZ], R2 ;  /* 0x00000002000085a7 */ /* 0x000ea400080010ff */
[----:B--2---:R-:W-:Y:S05]  /*2630*/  @P0 EXIT ;  /* 0x000000000000094d */ /* 0x004fea0003800000 */
[----:B------:R-:W-:Y:S05]  /*2640*/  BRA `(.L_x_41) ;  /* 0xfffffffc00ec7947 */ /* 0x000fea000383ffff */
.L_x_17:
[----:B------:R-:W-:-:S04]  /*2650*/  UISETP.NE.AND UP0, UPT, UR37, URZ, UPT ;  /* 0x000000ff2500728c */ /* 0x000fc8000bf05270 */
[----:B------:R-:W-:-:S09]  /*2660*/  UISETP.NE.OR UP0, UPT, UR8, 0x1, UP0 ;  /* 0x000000010800788c */ /* 0x000fd20008705670 */
[----:B------:R-:W-:Y:S05]  /*2670*/  BRA.U UP0, `(.L_x_42) ;  /* 0x0000000500487547 */ /* 0x000fea000b800000 */
[----:B------:R-:W-:Y:S01]  /*2680*/  ISETP.NE.AND P2, PT, R2, RZ, PT ;  /* 0x000000ff0200720c */ /* 0x000fe20003f45270 */
[----:B------:R-:W-:Y:S01]  /*2690*/  IMAD.MOV.U32 R12, RZ, RZ, 0x1 ;  /* 0x00000001ff0c7424 */ /* 0x000fe200078e00ff */
[----:B------:R-:W-:Y:S02]  /*26a0*/  CS2R R10, SRZ ;  /* 0x00000000000a7805 */ /* 0x000fe4000001ff00 */
[----:B------:R-:W-:Y:S01]  /*26b0*/  CS2R R8, SRZ ;  /* 0x0000000000087805 */ /* 0x000fe2000001ff00 */
[----:B------:R-:W-:Y:S01]  /*26c0*/  UMOV UR4, 0x400 ;  /* 0x0000040000047882 */ /* 0x000fe20000000000 */
[----:B------:R-:W-:Y:S01]  /*26d0*/  UMOV UR6, URZ ;  /* 0x000000ff00067c82 */ /* 0x000fe20008000000 */
[----:B------:R-:W-:-:S12]  /*26e0*/  ULEA UR37, UR37, UR4, 0x18 ;  /* 0x0000000425257291 */ /* 0x000fd8000f8ec0ff */
.L_x_46:
[----:B------:R-:W-:Y:S02]  /*26f0*/  LEA R0, R8, UR37, 0x3 ;  /* 0x0000002508007c11 */ /* 0x000fe4000f8e18ff */
[----:B------:R-:W-:-:S03]  /*2700*/  SHF.L.U32 R4, R9, 0x1f, RZ ;  /* 0x0000001f09047819 */ /* 0x000fc600000006ff */
[----:B------:R-:W-:Y:S01]  /*2710*/  VIADD R5, R0, 0x120 ;  /* 0x0000012000057836 */ /* 0x000fe20000000000 */
[----:B------:R-:W1:Y:S02]  /*2720*/  SYNCS.PHASECHK.TRANS64.TRYWAIT P0, [R0+URZ+0x110], R4 ;  /* 0x00011004000075a7 */ /* 0x000e6400080011ff */
[----:B-1----:R-:W-:Y:S05]  /*2730*/  @!P0 BRA `(.L_x_43) ;  /* 0x0000006800ec8947 */ /* 0x002fea0003800000 */
.L_x_148:
[----:B------:R-:W-:Y:S01]  /*2740*/  ULEA UR5, UR6, UR37, 0x3 ;  /* 0x0000002506057291 */ /* 0x000fe2000f8e18ff */
[----:B-1----:R-:W-:Y:S01]  /*2750*/  PRMT R0, RZ, 0x654, R5 ;  /* 0x00000654ff007816 */ /* 0x002fe20000000005 */
[----:B------:R-:W-:Y:S01]  /*2760*/  @!P2 IMAD.MOV.U32 R4, RZ, RZ, 0x10 ;  /* 0x00000010ff04a424 */ /* 0x000fe200078e00ff */
[----:B------:R-:W-:Y:S01]  /*2770*/  SHF.L.U32 R5, R12, 0x1f, RZ ;  /* 0x0000001f0c057819 */ /* 0x000fe200000006ff */
[----:B------:R-:W-:Y:S01]  /*2780*/  UIADD3 UR4, UPT, UPT, UR5, 0xb0, URZ ;  /* 0x000000b005047890 */ /* 0x000fe2000fffe0ff */
[----:B------:R1:W-:Y:S05]  /*2790*/  SYNCS.ARRIVE.TRANS64.RED.A1T0 RZ, [R0+URZ], RZ ;  /* 0x000000ff00ff79a7 */ /* 0x0003ea00081004ff */
[----:B------:R-:W-:Y:S01]  /*27a0*/  IMAD.U32 R6, RZ, RZ, UR4 ;  /* 0x00000004ff067e24 */ /* 0x000fe2000f8e00ff */
[----:B------:R-:W2:Y:S04]  /*27b0*/  SYNCS.PHASECHK.TRANS64.TRYWAIT P0, [UR5+0xc0], R5 ;  /* 0x0000c005ff0075a7 */ /* 0x000ea80008001105 */
[----:B------:R-:W-:Y:S01]  /*27c0*/  PRMT R6, R2, 0x654, R6 ;  /* 0x0000065402067816 */ /* 0x000fe20000000006 */
[----:B-12---:R-:W-:Y:S06]  /*27d0*/  @!P0 BRA `(.L_x_44) ;  /* 0x0000006800d88947 */ /* 0x006fec0003800000 */
.L_x_150:
[----:B------:R-:W-:Y:S01]  /*27e0*/  ULEA UR4, UR6, UR37, 0x4 ;  /* 0x0000002506047291 */ /* 0x000fe2000f8e20ff */
[----:B------:R-:W-:Y:S01]  /*27f0*/  SEL R3, R6, R3, !P2 ;  /* 0x0000000306037207 */ /* 0x000fe20005000000 */
[----:B------:R-:W-:Y:S01]  /*2800*/  UIADD3 UR5, UPT, UPT, UR5, 0xb0, URZ ;  /* 0x000000b005057890 */ /* 0x000fe2000fffe0ff */
[----:B-1----:R-:W-:Y:S01]  /*2810*/  LEA R0, R11, UR37, 0x3 ;  /* 0x000000250b007c11 */ /* 0x002fe2000f8e18ff */
[----:B------:R-:W-:Y:S01]  /*2820*/  UIADD3 UR4, UPT, UPT, UR4, 0x140, URZ ;  /* 0x0000014004047890 */ /* 0x000fe2000fffe0ff */
[----:B------:R1:W-:Y:S01]  /*2830*/  @!P2 SYNCS.ARRIVE.TRANS64.RED RZ, [R3+URZ], R4 ;  /* 0x0000000403ffa9a7 */ /* 0x0003e200080004ff */
[----:B------:R-:W-:Y:S01]  /*2840*/  UIADD3 UR6, UPT, UPT, UR6, 0x1, URZ ;  /* 0x0000000106067890 */ /* 0x000fe2000fffe0ff */
[----:B------:R-:W-:-:S03]  /*2850*/  VIADD R8, R8, 0x1 ;  /* 0x0000000108087836 */ /* 0x000fc60000000000 */
[----:B------:R-:W-:Y:S02]  /*2860*/  UISETP.NE.AND UP0, UPT, UR6, 0x2, UPT ;  /* 0x000000020600788c */ /* 0x000fe4000bf05270 */
[----:B------:R-:W-:Y:S01]  /*2870*/  ISETP.NE.AND P0, PT, R8, 0x2, PT ;  /* 0x000000020800780c */ /* 0x000fe20003f05270 */
[----:B------:R-:W-:Y:S06]  /*2880*/  UGETNEXTWORKID.BROADCAST [UR4], [UR5] ;  /* 0x00000000040073ca */ /* 0x000fec0008000100 */
[----:B------:R-:W-:Y:S02]  /*2890*/  USEL UR4, URZ, 0x1, UP0 ;  /* 0x00000001ff047887 */ /* 0x000fe40008000000 */
[----:B------:R-:W-:-:S04]  /*28a0*/  USEL UR6, UR6, URZ, UP0 ;  /* 0x000000ff06067287 */ /* 0x000fc80008000000 */
[----:B------:R-:W-:Y:S02]  /*28b0*/  LOP3.LUT R12, R12, UR4, RZ, 0x3c, !PT ;  /* 0x000000040c0c7c12 */ /* 0x000fe4000f8e3cff */
[----:B-1----:R-:W-:-:S04]  /*28c0*/  SHF.L.U32 R4, R10, 0x1f, RZ ;  /* 0x0000001f0a047819 */ /* 0x002fc800000006ff */
[----:B------:R-:W1:Y:S02]  /*28d0*/  SYNCS.PHASECHK.TRANS64.TRYWAIT P1, [R0+URZ+0xb0], R4 ;  /* 0x0000b004000075a7 */ /* 0x000e6400080211ff */
[----:B-1----:R-:W-:Y:S05]  /*28e0*/  @!P1 BRA `(.L_x_45) ;  /* 0x0000006800ac9947 */ /* 0x002fea0003800000 */
.L_x_151:
[C---:B-1----:R-:W-:Y:S01]  /*28f0*/  LEA R4, R11.reuse, UR37, 0x4 ;  /* 0x000000250b047c11 */ /* 0x042fe2000f8e20ff */
[----:B------:R-:W-:Y:S01]  /*2900*/  VIADD R0, R0, 0xc0 ;  /* 0x000000c000007836 */ /* 0x000fe20000000000 */
[----:B------:R-:W-:Y:S01]  /*2910*/  SEL R8, R8, RZ, P0 ;  /* 0x000000ff08087207 */ /* 0x000fe20000000000 */
[----:B------:R-:W-:-:S03]  /*2920*/  VIADD R11, R11, 0x1 ;  /* 0x000000010b0b7836 */ /* 0x000fc60000000000 */
[----:B------:R-:W1:Y:S01]  /*2930*/  LDS.128 R4, [R4+0x140] ;  /* 0x0001400004047984 */ /* 0x000e620000000c00 */
[----:B------:R-:W-:Y:S02]  /*2940*/  PRMT R0, RZ, 0x654, R0 ;  /* 0x00000654ff007816 */ /* 0x000fe40000000000 */
[C---:B------:R-:W-:Y:S01]  /*2950*/  ISETP.NE.AND P1, PT, R11.reuse, 0x2, PT ;  /* 0x000000020b00780c */ /* 0x040fe20003f25270 */
[----:B------:R-:W-:Y:S01]  /*2960*/  @!PT LDS RZ, [RZ] ;  /* 0x00000000fffff984 */ /* 0x000fe20000000800 */
[----:B------:R-:W-:Y:S01]  /*2970*/  @!PT LDS RZ, [RZ] ;  /* 0x00000000fffff984 */ /* 0x000fe20000000800 */
[----:B------:R-:W-:Y:S01]  /*2980*/  @!PT LDS RZ, [RZ] ;  /* 0x00000000fffff984 */ /* 0x000fe20000000800 */
[----:B------:R-:W-:Y:S01]  /*2990*/  @!PT LDS RZ, [RZ] ;  /* 0x00000000fffff984 */ /* 0x000fe20000000800 */
[----:B------:R2:W-:Y:S06]  /*29a0*/  MEMBAR.ALL.CTA ;  /* 0x0000000000007992 */ /* 0x0005ec0000008000 */
[----:B--2---:R-:W2:Y:S01]  /*29b0*/  FENCE.VIEW.ASYNC.S ;  /* 0x00000000000073c6 */ /* 0x004ea20000000000 */
[----:B------:R-:W-:Y:S01]  /*29c0*/  SEL R11, R11, RZ, P1 ;  /* 0x000000ff0b0b7207 */ /* 0x000fe20000800000 */
[----:B--2---:R2:W-:Y:S01]  /*29d0*/  SYNCS.ARRIVE.TRANS64.RED.A1T0 RZ, [R0+URZ], RZ ;  /* 0x000000ff00ff79a7 */ /* 0x0045e200081004ff */
[----:B-1----:R-:W-:-:S02]  /*29e0*/  LOP3.LUT P3, RZ, R6, 0x1, RZ, 0xc0, !PT ;  /* 0x0000000106ff7812 */ /* 0x002fc4000786c0ff */
[----:B------:R-:W-:-:S04]  /*29f0*/  SEL R4, RZ, 0x1, P1 ;  /* 0x00000001ff047807 */ /* 0x000fc80000800000 */
[----:B------:R-:W-:Y:S02]  /*2a00*/  LOP3.LUT R10, R10, R4, RZ, 0x3c, !PT ;  /* 0x000000040a0a7212 */ /* 0x000fe400078e3cff */
[----:B--2---:R-:W-:-:S04]  /*2a10*/  SEL R0, RZ, 0x1, P0 ;  /* 0x00000001ff007807 */ /* 0x004fc80000000000 */
[----:B------:R-:W-:Y:S01]  /*2a20*/  LOP3.LUT R9, R9, R0, RZ, 0x3c, !PT ;  /* 0x0000000009097212 */ /* 0x000fe200078e3cff */
[----:B------:R-:W-:Y:S06]  /*2a30*/  @P3 BRA `(.L_x_46) ;  /* 0xfffffffc002c3947 */ /* 0x000fec000383ffff */
[----:B------:R-:W-:Y:S01]  /*2a40*/  ULEA UR5, UR6, UR37, 0x3 ;  /* 0x0000002506057291 */ /* 0x000fe2000f8e18ff */
[----:B------:R-:W-:-:S08]  /*2a50*/  SHF.L.U32 R2, R12, 0x1f, RZ ;  /* 0x0000001f0c027819 */ /* 0x000fd000000006ff */
[----:B------:R-:W1:Y:S02]  /*2a60*/  SYNCS.PHASECHK.TRANS64 P0, [UR5+0xc0], R2 ;  /* 0x0000c002ff0075a7 */ /* 0x000e640008001005 */
[----:B-1----:R-:W-:Y:S05]  /*2a70*/  @P0 BRA `(.L_x_47) ;  /* 0x0000000000080947 */ /* 0x002fea0003800000 */
[----:B------:R-:W1:Y:S02]  /*2a80*/  SYNCS.PHASECHK.TRANS64.TRYWAIT P0, [UR5+0xc0], R2 ;  /* 0x0000c002ff0075a7 */ /* 0x000e640008001105 */
[----:B-1----:R-:W-:Y:S05]  /*2a90*/  @!P0 BRA `(.L_x_48) ;  /* 0x0000006800548947 */ /* 0x002fea0003800000 */
.L_x_47:
[----:B------:R-:W-:-:S04]  /*2aa0*/  UIADD3 UR4, UPT, UPT, UR6, 0x1, URZ ;  /* 0x0000000106047890 */ /* 0x000fc8000fffe0ff */
[----:B------:R-:W-:-:S04]  /*2ab0*/  UISETP.NE.AND UP0, UPT, UR4, 0x2, UPT ;  /* 0x000000020400788c */ /* 0x000fc8000bf05270 */
[----:B------:R-:W-:Y:S02]  /*2ac0*/  USEL UR7, URZ, 0x1, UP0 ;  /* 0x00000001ff077887 */ /* 0x000fe40008000000 */
[----:B------:R-:W-:-:S04]  /*2ad0*/  USEL UR4, UR4, URZ, UP0 ;  /* 0x000000ff04047287 */ /* 0x000fc80008000000 */
[----:B------:R-:W-:Y:S01]  /*2ae0*/  ULEA UR4, UR4, UR37, 0x3 ;  /* 0x0000002504047291 */ /* 0x000fe2000f8e18ff */
[----:B-1----:R-:W-:-:S04]  /*2af0*/  LOP3.LUT R2, R12, UR7, RZ, 0x3c, !PT ;  /* 0x000000070c027c12 */ /* 0x002fc8000f8e3cff */
[----:B------:R-:W-:-:S04]  /*2b00*/  SHF.L.U32 R0, R2, 0x1f, RZ ;  /* 0x0000001f02007819 */ /* 0x000fc800000006ff */
[----:B------:R-:W1:Y:S02]  /*2b10*/  SYNCS.PHASECHK.TRANS64 P0, [UR4+0xc0], R0 ;  /* 0x0000c000ff0075a7 */ /* 0x000e640008001004 */
[----:B-1----:R-:W-:Y:S05]  /*2b20*/  @P0 EXIT ;  /* 0x000000000000094d */ /* 0x002fea0003800000 */
[----:B------:R-:W-:Y:S02]  /*2b30*/  SHF.L.U32 R2, R2, 0x1f, RZ ;  /* 0x0000001f02027819 */ /* 0x000fe400000006ff */
[----:B------:R-:W-:-:S07]  /*2b40*/  MOV R0, UR4 ;  /* 0x0000000400007c02 */ /* 0x000fce0008000f00 */
.L_x_49:
[----:B-1----:R1:W2:Y:S02]  /*2b50*/  SYNCS.PHASECHK.TRANS64.TRYWAIT P0, [R0+URZ+0xc0], R2 ;  /* 0x0000c002000075a7 */ /* 0x0022a400080011ff */
[----:B--2---:R-:W-:Y:S05]  /*2b60*/  @!P0 NANOSLEEP.SYNCS 0x989680 ;  /* 0x009896800000895d */ /* 0x004fea0003900000 */
[----:B------:R-:W2:Y:S02]  /*2b70*/  @!P0 SYNCS.PHASECHK.TRANS64 P0, [R0+URZ+0xc0], R2 ;  /* 0x0000c002000085a7 */ /* 0x000ea400080010ff */
[----:B--2---:R-:W-:Y:S05]  /*2b80*/  @P0 EXIT ;  /* 0x000000000000094d */ /* 0x004fea0003800000 */
[----:B------:R-:W-:Y:S05]  /*2b90*/  BRA `(.L_x_49) ;  /* 0xfffffffc00ec7947 */ /* 0x000fea000383ffff */
.L_x_42:
[----:B------:R-:W-:-:S09]  /*2ba0*/  UISETP.NE.AND UP0, UPT, UR8, URZ, UPT ;  /* 0x000000ff0800728c */ /* 0x000fd2000bf05270 */
[----:B------:R-:W-:Y:S05]  /*2bb0*/  BRA.U UP0, `(.L_x_50) ;  /* 0x0000000d00b47547 */ /* 0x000fea000b800000 */
[----:B------:R-:W-:Y:S01]  /*2bc0*/  UMOV UR4, 0x40 ;  /* 0x0000004000047882 */ /* 0x000fe20000000000 */
[----:B------:R-:W-:Y:S01]  /*2bd0*/  NOP ;  /* 0x0000000000007918 */ /* 0x000fe20000000000 */
[----:B------:R-:W-:Y:S01]  /*2be0*/  ULEA UR4, UR37, UR4, 0x18 ;  /* 0x0000000425047291 */ /* 0x000fe2000f8ec0ff */
[----:B------:R-:W-:Y:S02]  /*2bf0*/  UMOV UR5, 0x400 ;  /* 0x0000040000057882 */ /* 0x000fe40000000000 */
[----:B------:R-:W-:-:S06]  /*2c00*/  ULEA UR37, UR37, UR5, 0x18 ;  /* 0x0000000525257291 */ /* 0x000fcc000f8ec0ff */
[----:B------:R-:W1:Y:S02]  /*2c10*/  LDS.U8 R0, [UR4+0x1c] ;  /* 0x00001c04ff007984 */ /* 0x000e640008000000 */
[----:B-1----:R-:W-:-:S13]  /*2c20*/  ISETP.NE.AND P0, PT, R0, RZ, PT ;  /* 0x000000ff0000720c */ /* 0x002fda0003f05270 */
[----:B------:R-:W-:Y:S05]  /*2c30*/  @P0 BRA `(.L_x_51) ;  /* 0x0000000000580947 */ /* 0x000fea0003800000 */
[----:B------:R-:W-:-:S13]  /*2c40*/  ELECT P0, URZ, PT ;  /* 0x0000000000ff782f */ /* 0x000fda0003800000 */
[----:B------:R-:W-:Y:S05]  /*2c50*/  @!P0 BRA `(.L_x_52) ;  /* 0x0000000000608947 */ /* 0x000fea0003800000 */
[----:B------:R-:W-:Y:S01]  /*2c60*/  UMOV UR5, 0x10 ;  /* 0x0000001000057882 */ /* 0x000fe20000000000 */
[----:B------:R-:W-:Y:S01]  /*2c70*/  HFMA2 R0, -RZ, RZ, 0, 5.9604644775390625e-08 ;  /* 0x00000001ff007431 */ /* 0x000fe200000001ff */
[----:B------:R-:W-:-:S03]  /*2c80*/  MOV R2, 0xffff ;  /* 0x0000ffff00027802 */ /* 0x000fc60000000f00 */
[----:B------:R-:W-:Y:S04]  /*2c90*/  DEPBAR.LE SB1, 0x36 ;  /* 0x00009d800000791a */ /* 0x000fe80000000000 */
[----:B------:R-:W1:Y:S02]  /*2ca0*/  UTCATOMSWS.FIND_AND_SET.ALIGN UP0, UR5, UR5 ;  /* 0x00000005000575e3 */ /* 0x000e640008000800 */
[----:B-1----:R-:W-:Y:S01]  /*2cb0*/  MOV R3, UR5 ;  /* 0x0000000500037c02 */ /* 0x002fe20008000f00 */
[----:B------:R-:W-:Y:S06]  /*2cc0*/  BRA.U UP0, `(.L_x_53) ;  /* 0x0000000100187547 */ /* 0x000fec000b800000 */
.L_x_54:
[----:B------:R-:W-:Y:S05]  /*2cd0*/  NANOSLEEP 0x64 ;  /* 0x000000640000795d */ /* 0x000fea0003800000 */
[----:B------:R-:W-:-:S05]  /*2ce0*/  UMOV UR5, 0x10 ;  /* 0x0000001000057882 */ /* 0x000fca0000000000 */
[----:B------:R-:W-:Y:S04]  /*2cf0*/  DEPBAR.LE SB1, 0x36 ;  /* 0x00009d800000791a */ /* 0x000fe80000000000 */
[----:B------:R-:W1:Y:S02]  /*2d00*/  UTCATOMSWS.FIND_AND_SET.ALIGN UP0, UR5, UR5 ;  /* 0x00000005000575e3 */ /* 0x000e640008000800 */
[----:B-1----:R-:W-:Y:S01]  /*2d10*/  MOV R3, UR5 ;  /* 0x0000000500037c02 */ /* 0x002fe20008000f00 */
[----:B------:R-:W-:Y:S05]  /*2d20*/  BRA.U !UP0, `(.L_x_54) ;  /* 0xfffffffd08e87547 */ /* 0x000fea000b83ffff */
.L_x_53:
[-C--:B------:R-:W-:Y:S02]  /*2d30*/  SHF.L.U32 R2, R2, R3.reuse, RZ ;  /* 0x0000000302027219 */ /* 0x080fe400000006ff */
[----:B------:R-:W-:Y:S01]  /*2d40*/  SHF.L.U32 R0, R0, R3, RZ ;  /* 0x0000000300007219 */ /* 0x000fe200000006ff */
[----:B------:R-:W-:Y:S02]  /*2d50*/  IMAD.SHL.U32 R3, R3, 0x20, RZ ;  /* 0x0000002003037824 */ /* 0x000fe400078e00ff */
[----:B------:R1:W-:Y:S04]  /*2d60*/  ATOMS.OR RZ, [UR4+0x14], R2 ;  /* 0x00001402ffff798c */ /* 0x0003e8000b000004 */
[----:B------:R1:W-:Y:S04]  /*2d70*/  ATOMS.OR RZ, [UR4+0x18], R0 ;  /* 0x00001800ffff798c */ /* 0x0003e8000b000004 */
[----:B------:R1:W-:Y:S01]  /*2d80*/  STS [UR37+0x160], R3 ;  /* 0x00016003ff007988 */ /* 0x0003e20008000825 */
[----:B------:R-:W-:Y:S05]  /*2d90*/  BRA `(.L_x_52) ;  /* 0x0000000000107947 */ /* 0x000fea0003800000 */
.L_x_51:
[----:B------:R-:W-:Y:S02]  /*2da0*/  MOV R0, 0xffffffff ;  /* 0xffffffff00007802 */ /* 0x000fe40000000f00 */
[----:B------:R-:W-:-:S03]  /*2db0*/  MOV R2, 0x2de0 ;  /* 0x00002de000027802 */ /* 0x000fc60000000f00 */
[----:B------:R1:W-:Y:S04]  /*2dc0*/  STS [UR37+0x160], R0 ;  /* 0x00016000ff007988 */ /* 0x0003e80008000825 */
[----:B-1-3-5:R-:W-:Y:S05]  /*2dd0*/  CALL.REL.NOINC `($__internal_1_$__cuda_sm10x_tcgen05_guardrail_trap_phase_invalid_during_alloc) ;  /* 0x0000006c009c7944 */ /* 0x02afea0003c00000 */
.L_x_52:
[----:B------:R-:W-:Y:S05]  /*2de0*/  WARPSYNC.ALL ;  /* 0x0000000000007948 */ /* 0x000fea0003800000 */
[----:B------:R-:W2:Y:S01]  /*2df0*/  S2UR UR5, SR_CgaCtaId ;  /* 0x00000000000579c3 */ /* 0x000ea20000008800 */
[----:B------:R-:W-:Y:S01]  /*2e00*/  UMOV UR4, 0x400 ;  /* 0x0000040000047882 */ /* 0x000fe20000000000 */
[----:B------:R-:W-:-:S06]  /*2e10*/  NOP ;  /* 0x0000000000007918 */ /* 0x000fcc0000000000 */
[----:B------:R-:W-:Y:S06]  /*2e20*/  BAR.ARV 0x6, 0xa0 ;  /* 0x0182800000007b1d */ /* 0x000fec0000002000 */
[----:B------:R-:W4:Y:S01]  /*2e30*/  LDCU UR7, c[0x0][0x38c] ;  /* 0x00007180ff0777ac */ /* 0x000f220008000800 */
[----:B------:R-:W-:Y:S01]  /*2e40*/  IMAD.MOV.U32 R11, RZ, RZ, 0x1 ;  /* 0x00000001ff0b7424 */ /* 0x000fe200078e00ff */
[----:B------:R-:W-:Y:S01]  /*2e50*/  CS2R R8, SRZ ;  /* 0x0000000000087805 */ /* 0x000fe2000001ff00 */
[----:B------:R-:W-:Y:S01]  /*2e60*/  IMAD.MOV.U32 R10, RZ, RZ, RZ ;  /* 0x000000ffff0a7224 */ /* 0x000fe200078e00ff */
[----:B------:R-:W3:Y:S01]  /*2e70*/  LDCU UR6, c[0x0][0x38c] ;  /* 0x00007180ff0677ac */ /* 0x000ee20008000800 */
[----:B------:R-:W-:Y:S01]  /*2e80*/  UMOV UR15, URZ ;  /* 0x000000ff000f7c82 */ /* 0x000fe20008000000 */
[----:B------:R-:W-:Y:S01]  /*2e90*/  UMOV UR14, URZ ;  /* 0x000000ff000e7c82 */ /* 0x000fe20008000000 */
[----:B--2---:R-:W-:Y:S01]  /*2ea0*/  ULEA UR5, UR5, UR4, 0x18 ;  /* 0x0000000405057291 */ /* 0x004fe2000f8ec0ff */
[----:B------:R-:W-:Y:S01]  /*2eb0*/  UMOV UR24, 0x0 ;  /* 0x0000000000187882 */ /* 0x000fe20000000000 */
[----:B------:R-:W-:-:S02]  /*2ec0*/  UMOV UR25, 0x8200490 ;  /* 0x0820049000197882 */ /* 0x000fc40000000000 */
[----:B------:R-:W-:Y:S02]  /*2ed0*/  UIADD3 UR10, UPT, UPT, UR5, 0x8400, URZ ;  /* 0x00008400050a7890 */ /* 0x000fe4000fffe0ff */
[----:B------:R-:W-:Y:S02]  /*2ee0*/  UIADD3 UR11, UPT, UPT, UR5, 0x20400, URZ ;  /* 0x00020400050b7890 */ /* 0x000fe4000fffe0ff */
[----:B----4-:R-:W-:Y:S01]  /*2ef0*/  UIADD3 UR7, UPT, UPT, UR7, 0x3f, URZ ;  /* 0x0000003f07077890 */ /* 0x010fe2000fffe0ff */
[----:B-1----:R-:W1:Y:S01]  /*2f00*/  LDS R0, [UR5+0x160] ;  /* 0x00016005ff007984 */ /* 0x002e620008000800 */
[----:B------:R-:W-:Y:S02]  /*2f10*/  USHF.R.U32.HI UR10, URZ, 0x4, UR10 ;  /* 0x00000004ff0a7899 */ /* 0x000fe4000801160a */
[----:B------:R-:W-:Y:S02]  /*2f20*/  USHF.R.S32.HI UR4, URZ, 0x1f, UR7 ;  /* 0x0000001fff047899 */ /* 0x000fe40008011407 */
[----:B------:R-:W-:-:S02]  /*2f30*/  USHF.R.U32.HI UR11, URZ, 0x4, UR11 ;  /* 0x00000004ff0b7899 */ /* 0x000fc4000801160b */
[----:B------:R-:W-:Y:S02]  /*2f40*/  ULEA.HI UR4, UR4, UR7, URZ, 0x6 ;  /* 0x0000000704047291 */ /* 0x000fe4000f8f30ff */
[----:B------:R-:W-:Y:S02]  /*2f50*/  ULOP3.LUT UR10, UR10, 0x3fff, URZ, 0xc0, !UPT ;  /* 0x00003fff0a0a7892 */ /* 0x000fe4000f8ec0ff */
[----:B------:R-:W-:Y:S02]  /*2f60*/  USHF.R.S32.HI UR4, URZ, 0x6, UR4 ;  /* 0x00000006ff047899 */ /* 0x000fe40008011404 */
[----:B------:R-:W-:Y:S02]  /*2f70*/  ULOP3.LUT UR11, UR11, 0x3fff, URZ, 0xc0, !UPT ;  /* 0x00003fff0b0b7892 */ /* 0x000fe4000f8ec0ff */
[----:B------:R-:W-:Y:S01]  /*2f80*/  UISETP.LT.AND UP0, UPT, UR4, 0x1, UPT ;  /* 0x000000010400788c */ /* 0x000fe2000bf01270 */
[----:B------:R-:W-:Y:S01]  /*2f90*/  UMOV UR22, 0x0 ;  /* 0x0000000000167882 */ /* 0x000fe20000000000 */
[----:B------:R-:W-:-:S02]  /*2fa0*/  UMOV UR23, 0x8200490 ;  /* 0x0820049000177882 */ /* 0x000fc40000000000 */
[----:B------:R-:W-:Y:S02]  /*2fb0*/  USEL UR9, UR4, 0x1, !UP0 ;  /* 0x0000000104097887 */ /* 0x000fe4000c000000 */
[----:B------:R-:W-:Y:S02]  /*2fc0*/  ULOP3.LUT UR10, UR10, 0x10000, URZ, 0xfc, !UPT ;  /* 0x000100000a0a7892 */ /* 0x000fe4000f8efcff */
[----:B------:R-:W-:Y:S02]  /*2fd0*/  ULOP3.LUT UR11, UR11, 0x10000, URZ, 0xfc, !UPT ;  /* 0x000100000b0b7892 */ /* 0x000fe4000f8efcff */
[----:B------:R-:W-:Y:S02]  /*2fe0*/  UIADD3 UR9, UPT, UPT, -UR9, URZ, URZ ;  /* 0x000000ff09097290 */ /* 0x000fe4000fffe1ff */
[----:B---3--:R-:W-:Y:S01]  /*2ff0*/  UISETP.GE.AND UP3, UPT, UR6, 0x1, UPT ;  /* 0x000000010600788c */ /* 0x008fe2000bf66270 */
[----:B------:R-:W-:Y:S01]  /*3000*/  UMOV UR20, 0x0 ;  /* 0x0000000000147882 */ /* 0x000fe20000000000 */
[----:B------:R-:W-:Y:S01]  /*3010*/  UMOV UR21, 0x8200490 ;  /* 0x0820049000157882 */ /* 0x000fe20000000000 */
[----:B------:R-:W-:Y:S01]  /*3020*/  UMOV UR18, 0x0 ;  /* 0x0000000000127882 */ /* 0x000fe20000000000 */
[----:B------:R-:W-:Y:S01]  /*3030*/  UMOV UR19, 0x8200490 ;  /* 0x0820049000137882 */ /* 0x000fe20000000000 */
[----:B-1----:R-:W-:-:S15]  /*3040*/  R2UR UR16, R0 ;  /* 0x00000000001072ca */ /* 0x002fde00000e0000 */
.L_x_61:
[----:B------:R-:W-:Y:S02]  /*3050*/  LEA R0, R10, UR5, 0x3 ;  /* 0x000000050a007c11 */ /* 0x000fe4000f8e18ff */
[----:B------:R-:W-:Y:S02]  /*3060*/  SHF.L.U32 R2, R9, 0x1f, RZ ;  /* 0x0000001f09027819 */ /* 0x000fe400000006ff */
[----:B------:R-:W-:Y:S01]  /*3070*/  PLOP3.LUT P0, PT, PT, PT, UP3, 0x80, 0x8 ;  /* 0x000000000008781c */ /* 0x000fe20003f0f038 */
[----:B------:R-:W-:Y:S01]  /*3080*/  VIADD R3, R0, 0xc0 ;  /* 0x000000c000037836 */ /* 0x000fe20000000000 */
[----:B-1----:R-:W1:Y:S02]  /*3090*/  SYNCS.PHASECHK.TRANS64.TRYWAIT P1, [R0+URZ+0xb0], R2 ;  /* 0x0000b002000075a7 */ /* 0x002e6400080211ff */
[----:B-1-3--:R-:W-:Y:S09]  /*30a0*/  @!P1 BRA `(.L_x_55) ;  /* 0x0000006000e89947 */ /* 0x00aff20003800000 */
.L_x_153:
[----:B------:R-:W-:Y:S01]  /*30b0*/  LEA R4, R10, UR5, 0x4 ;  /* 0x000000050a047c11 */ /* 0x000fe2000f8e20ff */
[----:B------:R-:W-:Y:S01]  /*30c0*/  @UP3 ULEA UR6, UR14, UR5, 0x3 ;  /* 0x000000050e063291 */ /* 0x000fe2000f8e18ff */
[----:B------:R-:W-:Y:S01]  /*30d0*/  PLOP3.LUT P2, PT, PT, PT, PT, 0x80, 0x8 ;  /* 0x000000000008781c */ /* 0x000fe20003f4f070 */
[----:B------:R-:W-:Y:S01]  /*30e0*/  ULEA UR7, UR15, UR5, 0x3 ;  /* 0x000000050f077291 */ /* 0x000fe2000f8e18ff */
[----:B------:R-:W-:Y:S01]  /*30f0*/  PRMT R3, RZ, 0x654, R3 ;  /* 0x00000654ff037816 */ /* 0x000fe20000000003 */
[----:B------:R-:W-:Y:S01]  /*3100*/  ULEA UR8, UR15, UR16, 0x7 ;  /* 0x000000100f087291 */ /* 0x000fe2000f8e38ff */
[----:B------:R-:W2:Y:S01]  /*3110*/  LDS.128 R4, [R4+0x140] ;  /* 0x0001400004047984 */ /* 0x000ea20000000c00 */
[----:B-1----:R-:W-:Y:S02]  /*3120*/  @P0 SHF.L.U32 R2, R8, 0x1f, RZ ;  /* 0x0000001f08020819 */ /* 0x002fe400000006ff */
[----:B------:R-:W-:Y:S01]  /*3130*/  SHF.L.U32 R0, R11, 0x1f, RZ ;  /* 0x0000001f0b007819 */ /* 0x000fe200000006ff */
[----:B------:R-:W-:Y:S01]  /*3140*/  @!PT LDS RZ, [RZ] ;  /* 0x00000000fffff984 */ /* 0x000fe20000000800 */
[----:B------:R-:W-:Y:S01]  /*3150*/  @!PT LDS RZ, [RZ] ;  /* 0x00000000fffff984 */ /* 0x000fe20000000800 */
[----:B------:R-:W-:Y:S01]  /*3160*/  @!PT LDS RZ, [RZ] ;  /* 0x00000000fffff984 */ /* 0x000fe20000000800 */
[----:B------:R-:W-:Y:S01]  /*3170*/  @!PT LDS RZ, [RZ] ;  /* 0x00000000fffff984 */ /* 0x000fe20000000800 */
[----:B------:R1:W-:Y:S06]  /*3180*/  MEMBAR.ALL.CTA ;  /* 0x0000000000007992 */ /* 0x0003ec0000008000 */
[----:B-1----:R-:W1:Y:S02]  /*3190*/  FENCE.VIEW.ASYNC.S ;  /* 0x00000000000073c6 */ /* 0x002e640000000000 */
[----:B-1----:R1:W-:Y:S01]  /*31a0*/  SYNCS.ARRIVE.TRANS64.RED.A1T0 RZ, [R3+URZ], RZ ;  /* 0x000000ff03ff79a7 */ /* 0x0023e200081004ff */
[----:B------:R1:W3:Y:S01]  /*31b0*/  @P0 SYNCS.PHASECHK.TRANS64.TRYWAIT P2, [UR6], R2 ;  /* 0x00000002ff0005a7 */ /* 0x0002e20008041106 */
[----:B--2---:R-:W-:Y:S01]  /*31c0*/  LOP3.LUT P1, RZ, R6, 0x1, RZ, 0xc0, !PT ;  /* 0x0000000106ff7812 */ /* 0x004fe2000782c0ff */
[----:B------:R-:W2:Y:S02]  /*31d0*/  SYNCS.PHASECHK.TRANS64.TRYWAIT P0, [UR7+0xf0], R0 ;  /* 0x0000f000ff0075a7 */ /* 0x000ea40008001107 */
[----:B-123--:R-:W-:Y:S10]  /*31e0*/  @!P0 BRA `(.L_x_56) ;  /* 0x0000006000ac8947 */ /* 0x00eff40003800000 */
.L_x_155:
[----:B------:R-:W-:Y:S01]  /*31f0*/  IADD3 R10, PT, PT, R10, 0x1, RZ ;  /* 0x000000010a0a7810 */ /* 0x000fe20007ffe0ff */
[----:B------:R-:W-:Y:S06]  /*3200*/  BRA.U !UP3, `(.L_x_57) ;  /* 0x000000010bc07547 */ /* 0x000fec000b800000 */
[----:B------:R-:W-:Y:S01]  /*3210*/  UPLOP3.LUT UP4, UPT, UPT, UPT, UPT, 0x40, 0x4 ;  /* 0x000000000004789c */ /* 0x000fe20003f8e870 */
[----:B------:R-:W-:Y:S01]  /*3220*/  UMOV UR13, UR9 ;  /* 0x00000009000d7c82 */ /* 0x000fe20008000000 */
[----:B------:R-:W-:Y:S01]  /*3230*/  UMOV UR12, UR4 ;  /* 0x00000004000c7c82 */ /* 0x000fe20008000000 */
[----:B------:R-:W-:-:S08]  /*3240*/  UMOV UR17, UR14 ;  /* 0x0000000e00117c82 */ /* 0x000fd00008000000 */
.L_x_60:
[----:B------:R-:W-:Y:S02]  /*3250*/  UIADD3 UR13, UPT, UPT, UR13, 0x1, URZ ;  /* 0x000000010d0d7890 */ /* 0x000fe4000fffe0ff */
[----:B--2---:R-:W-:Y:S02]  /*3260*/  ULEA UR6, UR17, UR5, 0x3 ;  /* 0x0000000511067291 */ /* 0x004fe4000f8e18ff */
[----:B------:R-:W-:Y:S01]  /*3270*/  UISETP.NE.AND UP0, UPT, UR13, URZ, UPT ;  /* 0x000000ff0d00728c */ /* 0x000fe2000bf05270 */
[----:B---3--:R-:W-:Y:S10]  /*3280*/  @P2 BRA `(.L_x_58) ;  /* 0x00000000000c2947 */ /* 0x008ff40003800000 */
[----:B-1----:R-:W-:Y:S04]  /*3290*/  SHF.L.U32 R2, R8, 0x1f, RZ ;  /* 0x0000001f08027819 */ /* 0x002fe800000006ff */
[----:B------:R-:W1:Y:S02]  /*32a0*/  SYNCS.PHASECHK.TRANS64.TRYWAIT P0, [UR6], R2 ;  /* 0x00000002ff0075a7 */ /* 0x000e640008001106 */
[----:B-1----:R-:W-:Y:S05]  /*32b0*/  @!P0 BRA `(.L_x_59) ;  /* 0x0000006000908947 */ /* 0x002fea0003800000 */
.L_x_58:
[----:B------:R-:W-:Y:S01]  /*32c0*/  UISETP.NE.AND UP1, UPT, UR12, 0x1, UPT ;  /* 0x000000010c00788c */ /* 0x000fe2000bf25270 */
[----:B------:R-:W-:Y:S01]  /*32d0*/  PLOP3.LUT P2, PT, PT, PT, PT, 0x80, 0x8 ;  /* 0x000000000008781c */ /* 0x000fe20003f4f070 */
[----:B------:R-:W-:Y:S02]  /*32e0*/  UIADD3 UR14, UPT, UPT, UR17, 0x1, URZ ;  /* 0x00000001110e7890 */ /* 0x000fe4000fffe0ff */
[----:B------:R-:W-:Y:S02]  /*32f0*/  ULEA UR28, UR17, UR11, 0xa ;  /* 0x0000000b111c7291 */ /* 0x000fe4000f8e50ff */
[----:B------:R-:W-:Y:S01]  /*3300*/  UISETP.NE.AND UP2, UPT, UR14, 0x6, UPT ;  /* 0x000000060e00788c */ /* 0x000fe2000bf45270 */
[----:B------:R-:W-:Y:S01]  /*3310*/  PLOP3.LUT P0, PT, PT, PT, UP1, 0x80, 0x8 ;  /* 0x000000000008781c */ /* 0x000fe20003f0f018 */
[----:B------:R-:W-:Y:S02]  /*3320*/  UIADD3 UR40, UPT, UPT, UR28, 0x2, URZ ;  /* 0x000000021c287890 */ /* 0x000fe4000fffe0ff */
[----:B------:R-:W-:Y:S02]  /*3330*/  USEL UR27, URZ, 0x1, UP2 ;  /* 0x00000001ff1b7887 */ /* 0x000fe40009000000 */
[----:B------:R-:W-:Y:S02]  /*3340*/  USEL UR14, UR14, URZ, UP2 ;  /* 0x000000ff0e0e7287 */ /* 0x000fe40009000000 */
[----:B------:R-:W-:Y:S02]  /*3350*/  UIADD3 UR36, UPT, UPT, UR28, 0x4, URZ ;  /* 0x000000041c247890 */ /* 0x000fe4000fffe0ff */
[----:B------:R-:W-:Y:S01]  /*3360*/  @UP1 ULEA UR26, UR14, UR5, 0x3 ;  /* 0x000000050e1a1291 */ /* 0x000fe2000f8e18ff */
[----:B------:R-:W-:Y:S01]  /*3370*/  LOP3.LUT R8, R8, UR27, RZ, 0x3c, !PT ;  /* 0x0000001b08087c12 */ /* 0x000fe2000f8e3cff */
[----:B------:R-:W-:Y:S02]  /*3380*/  UIADD3 UR32, UPT, UPT, UR28, 0x6, URZ ;  /* 0x000000061c207890 */ /* 0x000fe4000fffe0ff */
[----:B------:R-:W-:Y:S01]  /*3390*/  UIADD3 UR6, UPT, UPT, UR6, 0x30, URZ ;  /* 0x0000003006067890 */ /* 0x000fe2000fffe0ff */
[----:B-1----:R-:W-:Y:S01]  /*33a0*/  @P0 SHF.L.U32 R0, R8, 0x1f, RZ ;  /* 0x0000001f08000819 */ /* 0x002fe200000006ff */
[----:B------:R-:W-:Y:S01]  /*33b0*/  UIADD3 UR12, UPT, UPT, UR12, -0x1, URZ ;  /* 0xffffffff0c0c7890 */ /* 0x000fe2000fffe0ff */
[----:B------:R-:W-:Y:S02]  /*33c0*/  UMOV UR29, 0x40004040 ;  /* 0x40004040001d7882 */ /* 0x000fe40000000000 */
[----:B------:R2:W3:Y:S01]  /*33d0*/  @P0 SYNCS.PHASECHK.TRANS64.TRYWAIT P2, [UR26], R0 ;  /* 0x00000000ff0005a7 */ /* 0x0004e2000804111a */
[----:B------:R-:W-:Y:S01]  /*33e0*/  ULEA UR26, UR17, UR10, 0xa ;  /* 0x0000000a111a7291 */ /* 0x000fe2000f8e50ff */
[----:B------:R-:W-:Y:S01]  /*33f0*/  UMOV UR27, 0x40004040 ;  /* 0x40004040001b7882 */ /* 0x000fe20000000000 */
[----:B------:R-:W-:Y:S02]  /*3400*/  UMOV UR41, 0x40004040 ;  /* 0x4000404000297882 */ /* 0x000fe40000000000 */
[----:B------:R-:W-:Y:S02]  /*3410*/  UIADD3 UR38, UPT, UPT, UR26, 0x2, URZ ;  /* 0x000000021a267890 */ /* 0x000fe4000fffe0ff */
[----:B------:R-:W-:Y:S02]  /*3420*/  UIADD3 UR34, UPT, UPT, UR26, 0x4, URZ ;  /* 0x000000041a227890 */ /* 0x000fe4000fffe0ff */
[----:B------:R-:W-:Y:S01]  /*3430*/  UIADD3 UR30, UPT, UPT, UR26, 0x6, URZ ;  /* 0x000000061a1e7890 */ /* 0x000fe2000fffe0ff */
[----:B------:R2:W-:Y:S01]  /*3440*/  UTCHMMA gdesc[UR26], gdesc[UR28], tmem[UR8], tmem[UR24], idesc[UR25], UP4 ;  /* 0x00ff181c1a0075ea */ /* 0x0005e2000a000008 */
[----:B------:R-:W-:Y:S01]  /*3450*/  UPLOP3.LUT UP4, UPT, UPT, UPT, UPT, 0x80, 0x8 ;  /* 0x000000000008789c */ /* 0x000fe20003f8f070 */
[----:B------:R-:W-:Y:S01]  /*3460*/  UMOV UR39, 0x40004040 ;  /* 0x4000404000277882 */ /* 0x000fe20000000000 */
[----:B------:R-:W-:Y:S01]  /*3470*/  UMOV UR37, 0x40004040 ;  /* 0x4000404000257882 */ /* 0x000fe20000000000 */
[----:B------:R2:W-:Y:S01]  /*3480*/  UTCHMMA gdesc[UR38], gdesc[UR40], tmem[UR8], tmem[UR22], idesc[UR23], UPT ;  /* 0x00ff1628260075ea */ /* 0x0005e2000b800008 */
[----:B------:R-:W-:Y:S01]  /*3490*/  UMOV UR35, 0x40004040 ;  /* 0x4000404000237882 */ /* 0x000fe20000000000 */
[----:B------:R-:W-:Y:S01]  /*34a0*/  UMOV UR33, 0x40004040 ;  /* 0x4000404000217882 */ /* 0x000fe20000000000 */
[----:B------:R-:W-:Y:S01]  /*34b0*/  UMOV UR31, 0x40004040 ;  /* 0x40004040001f7882 */ /* 0x000fe20000000000 */
[----:B------:R2:W-:Y:S01]  /*34c0*/  UTCHMMA gdesc[UR34], gdesc[UR36], tmem[UR8], tmem[UR20], idesc[UR21], UPT ;  /* 0x00ff1424220075ea */ /* 0x0005e2000b800008 */
[----:B------:R2:W-:Y:S01]  /*34d0*/  UTCHMMA gdesc[UR30], gdesc[UR32], tmem[UR8], tmem[UR18], idesc[UR19], UPT ;  /* 0x00ff12201e0075ea */ /* 0x0005e2000b800008 */
[----:B------:R2:W-:Y:S01]  /*34e0*/  UTCBAR [UR6], URZ ;  /* 0x000000ff060073e9 */ /* 0x0005e200080000ff */
[----:B------:R-:W-:Y:S01]  /*34f0*/  UMOV UR17, UR14 ;  /* 0x0000000e00117c82 */ /* 0x000fe20008000000 */
[----:B------:R-:W-:Y:S05]  /*3500*/  BRA.U UP0, `(.L_x_60) ;  /* 0xfffffffd00507547 */ /* 0x000fea000b83ffff */
.L_x_57:
[----:B------:R-:W-:Y:S01]  /*3510*/  UIADD3 UR15, UPT, UPT, UR15, 0x1, URZ ;  /* 0x000000010f0f7890 */ /* 0x000fe2000fffe0ff */
[C---:B------:R-:W-:Y:S01]  /*3520*/  ISETP.NE.AND P0, PT, R10.reuse, 0x2, PT ;  /* 0x000000020a00780c */ /* 0x040fe20003f05270 */
[----:B------:R-:W-:Y:S02]  /*3530*/  UIADD3 UR7, UPT, UPT, UR7, 0xd0, URZ ;  /* 0x000000d007077890 */ /* 0x000fe4000fffe0ff */
[----:B------:R-:W-:Y:S01]  /*3540*/  UISETP.NE.AND UP0, UPT, UR15, 0x4, UPT ;  /* 0x000000040f00788c */ /* 0x000fe2000bf05270 */
[----:B-12---:R-:W-:Y:S02]  /*3550*/  SEL R0, RZ, 0x1, P0 ;  /* 0x00000001ff007807 */ /* 0x006fe40000000000 */
[----:B------:R-:W-:Y:S01]  /*3560*/  SEL R10, R10, RZ, P0 ;  /* 0x000000ff0a0a7207 */ /* 0x000fe20000000000 */
[----:B------:R-:W-:Y:S01]  /*3570*/  USEL UR6, URZ, 0x1, UP0 ;  /* 0x00000001ff067887 */ /* 0x000fe20008000000 */
[----:B------:R-:W-:Y:S01]  /*3580*/  LOP3.LUT R9, R9, R0, RZ, 0x3c, !PT ;  /* 0x0000000009097212 */ /* 0x000fe200078e3cff */
[----:B------:R-:W-:Y:S01]  /*3590*/  USEL UR15, UR15, URZ, UP0 ;  /* 0x000000ff0f0f7287 */ /* 0x000fe20008000000 */
[----:B------:R1:W-:Y:S03]  /*35a0*/  UTCBAR [UR7], URZ ;  /* 0x000000ff070073e9 */ /* 0x0003e600080000ff */
[----:B------:R-:W-:Y:S01]  /*35b0*/  LOP3.LUT R11, R11, UR6, RZ, 0x3c, !PT ;  /* 0x000000060b0b7c12 */ /* 0x000fe2000f8e3cff */
[----:B------:R-:W-:Y:S07]  /*35c0*/  @P1 BRA `(.L_x_61) ;  /* 0xfffffff800a01947 */ /* 0x000fee000383ffff */
[----:B------:R-:W2:Y:S01]  /*35d0*/  S2UR UR4, SR_CgaCtaId ;  /* 0x00000000000479c3 */ /* 0x000ea20000008800 */
[----:B------:R-:W-:Y:S01]  /*35e0*/  ELECT P0, URZ, PT ;  /* 0x0000000000ff782f */ /* 0x000fe20003800000 */
[----:B------:R-:W-:Y:S01]  /*35f0*/  IMAD.MOV.U32 R0, RZ, RZ, 0x1 ;  /* 0x00000001ff007424 */ /* 0x000fe200078e00ff */
[----:B------:R-:W-:Y:S01]  /*3600*/  UIADD3 UR5, UPT, UPT, UR5, 0xf0, URZ ;  /* 0x000000f005057890 */ /* 0x000fe2000fffe0ff */
[----:B------:R-:W-:Y:S01]  /*3610*/  SHF.L.U32 R2, R11, 0x1f, RZ ;  /* 0x0000001f0b027819 */ /* 0x000fe200000006ff */
[----:B------:R-:W-:-:S03]  /*3620*/  UMOV UR6, 0x40 ;  /* 0x0000004000067882 */ /* 0x000fc60000000000 */
[----:B------:R-:W-:Y:S01]  /*3630*/  UVIRTCOUNT.DEALLOC.SMPOOL 0x80 ;  /* 0x000000800000784c */ /* 0x000fe20000000000 */
[----:B--2---:R-:W-:Y:S02]  /*3640*/  ULEA UR4, UR4, UR6, 0x18 ;  /* 0x0000000604047291 */ /* 0x004fe4000f8ec0ff */
[----:B------:R-:W-:-:S07]  /*3650*/  ULEA UR6, UR15, UR5, 0x3 ;  /* 0x000000050f067291 */ /* 0x000fce000f8e18ff */
[----:B------:R2:W-:Y:S02]  /*3660*/  @P0 STS.U8 [UR4+0x1c], R0 ;  /* 0x00001c00ff000988 */ /* 0x0005e40008000004 */
[----:B------:R-:W4:Y:S02]  /*3670*/  SYNCS.PHASECHK.TRANS64.TRYWAIT P0, [UR6], R2 ;  /* 0x00000002ff0075a7 */ /* 0x000f240008001106 */
[----:B--2-4-:R-:W-:Y:S05]  /*3680*/  @!P0 BRA `(.L_x_62) ;  /* 0x0000005c00b48947 */ /* 0x014fea0003800000 */
.L_x_158:
[----:B-1----:R-:W-:-:S04]  /*3690*/  UIADD3 UR7, UPT, UPT, UR15, 0x1, URZ ;  /* 0x000000010f077890 */ /* 0x002fc8000fffe0ff */
[----:B------:R-:W-:-:S04]  /*36a0*/  UISETP.NE.AND UP0, UPT, UR7, 0x4, UPT ;  /* 0x000000040700788c */ /* 0x000fc8000bf05270 */
[----:B------:R-:W-:Y:S02]  /*36b0*/  USEL UR8, URZ, 0x1, UP0 ;  /* 0x00000001ff087887 */ /* 0x000fe40008000000 */
[----:B------:R-:W-:-:S04]  /*36c0*/  USEL UR7, UR7, URZ, UP0 ;  /* 0x000000ff07077287 */ /* 0x000fc80008000000 */
[----:B------:R-:W-:Y:S01]  /*36d0*/  ULEA UR6, UR7, UR5, 0x3 ;  /* 0x0000000507067291 */ /* 0x000fe2000f8e18ff */
[----:B--2---:R-:W-:-:S04]  /*36e0*/  LOP3.LUT R2, R11, UR8, RZ, 0x3c, !PT ;  /* 0x000000080b027c12 */ /* 0x004fc8000f8e3cff */
[----:B------:R-:W-:-:S04]  /*36f0*/  SHF.L.U32 R3, R2, 0x1f, RZ ;  /* 0x0000001f02037819 */ /* 0x000fc800000006ff */
[----:B------:R-:W1:Y:S02]  /*3700*/  SYNCS.PHASECHK.TRANS64.TRYWAIT P0, [UR6], R3 ;  /* 0x00000003ff0075a7 */ /* 0x000e640008001106 */
[----:B-1----:R-:W-:Y:S05]  /*3710*/  @!P0 BRA `(.L_x_63) ;  /* 0x0000005c00a88947 */ /* 0x002fea0003800000 */
.L_x_160:
        /* <DEDUP_REMOVED lines=9> */
.L_x_162:
[----:B------:R-:W-:-:S04]  /*37b0*/  UIADD3 UR7, UPT, UPT, UR7, 0x1, URZ ;  /* 0x0000000107077890 */ /* 0x000fc8000fffe0ff */
[----:B------:R-:W-:-:S04]  /*37c0*/  UISETP.NE.AND UP0, UPT, UR7, 0x4, UPT ;  /* 0x000000040700788c */ /* 0x000fc8000bf05270 */
[----:B------:R-:W-:Y:S02]  /*37d0*/  USEL UR6, URZ, 0x1, UP0 ;  /* 0x00000001ff067887 */ /* 0x000fe40008000000 */
[----:B------:R-:W-:-:S04]  /*37e0*/  USEL UR7, UR7, URZ, UP0 ;  /* 0x000000ff07077287 */ /* 0x000fc80008000000 */
[----:B------:R-:W-:Y:S01]  /*37f0*/  ULEA UR7, UR7, UR5, 0x3 ;  /* 0x0000000507077291 */ /* 0x000fe2000f8e18ff */
[----:B------:R-:W-:-:S04]  /*3800*/  LOP3.LUT R2, R2, UR6, RZ, 0x3c, !PT ;  /* 0x0000000602027c12 */ /* 0x000fc8000f8e3cff */
[----:B------:R-:W-:-:S04]  /*3810*/  SHF.L.U32 R2, R2, 0x1f, RZ ;  /* 0x0000001f02027819 */ /* 0x000fc800000006ff */
[----:B------:R-:W2:Y:S02]  /*3820*/  SYNCS.PHASECHK.TRANS64.TRYWAIT P0, [UR7], R2 ;  /* 0x00000002ff0075a7 */ /* 0x000ea40008001107 */
[----:B--2---:R-:W-:Y:S05]  /*3830*/  @!P0 BRA `(.L_x_65) ;  /* 0x0000005c00908947 */ /* 0x004fea0003800000 */
.L_x_164:
[----:B------:R-:W-:Y:S01]  /*3840*/  NOP ;  /* 0x0000000000007918 */ /* 0x000fe20000000000 */
[----:B-1----:R-:W1:Y:S01]  /*3850*/  LDS R0, [UR4+0x14] ;  /* 0x00001404ff007984 */ /* 0x002e620008000800 */
[----:B------:R-:W-:Y:S01]  /*3860*/  ULOP3.LUT UR6, UR16, 0xffff, URZ, 0xc0, !UPT ;  /* 0x0000ffff10067892 */ /* 0x000fe2000f8ec0ff */
[----:B------:R-:W-:Y:S01]  /*3870*/  UMOV UR8, 0xffff ;  /* 0x0000ffff00087882 */ /* 0x000fe20000000000 */
[----:B------:R-:W-:Y:S02]  /*3880*/  UMOV UR5, 0x1 ;  /* 0x0000000100057882 */ /* 0x000fe40000000000 */
[----:B------:R-:W-:-:S04]  /*3890*/  USHF.R.U32.HI UR6, URZ, 0x5, UR6 ;  /* 0x00000005ff067899 */ /* 0x000fc80008011606 */
[----:B------:R-:W-:Y:S02]  /*38a0*/  USHF.L.U32 UR8, UR8, UR6, URZ ;  /* 0x0000000608087299 */ /* 0x000fe400080006ff */
[----:B------:R-:W-:-:S04]  /*38b0*/  USHF.L.U32 UR5, UR5, UR6, URZ ;  /* 0x0000000605057299 */ /* 0x000fc800080006ff */
[----:B-1----:R-:W-:-:S04]  /*38c0*/  LOP3.LUT R0, R0, UR8, RZ, 0xc0, !PT ;  /* 0x0000000800007c12 */ /* 0x002fc8000f8ec0ff */
[----:B------:R-:W-:-:S13]  /*38d0*/  ISETP.NE.AND P0, PT, R0, UR8, PT ;  /* 0x0000000800007c0c */ /* 0x000fda000bf05270 */
[----:B------:R-:W-:Y:S05]  /*38e0*/  @P0 BRA `(.L_x_66) ;  /* 0x0000000000580947 */ /* 0x000fea0003800000 */
[----:B------:R-:W1:Y:S02]  /*38f0*/  LDS R0, [UR4+0x18] ;  /* 0x00001804ff007984 */ /* 0x000e640008000800 */
[----:B-1----:R-:W-:-:S04]  /*3900*/  LOP3.LUT R0, R0, UR5, RZ, 0xc0, !PT ;  /* 0x0000000500007c12 */ /* 0x002fc8000f8ec0ff */
[----:B------:R-:W-:-:S13]  /*3910*/  ISETP.NE.AND P0, PT, R0, UR5, PT ;  /* 0x0000000500007c0c */ /* 0x000fda000bf05270 */
[----:B------:R-:W-:Y:S05]  /*3920*/  @P0 BRA `(.L_x_67) ;  /* 0x00000000003c0947 */ /* 0x000fea0003800000 */
[----:B------:R-:W1:Y:S01]  /*3930*/  S2R R2, SR_LANEID ;  /* 0x0000000000027919 */ /* 0x000e620000000000 */
[----:B------:R-:W-:Y:S01]  /*3940*/  ULOP3.LUT UR8, URZ, UR8, URZ, 0x33, !UPT ;  /* 0x00000008ff087292 */ /* 0x000fe2000f8e33ff */
[----:B------:R-:W-:Y:S02]  /*3950*/  VOTEU.ANY UR7, UPT, PT ;  /* 0x0000000000077886 */ /* 0x000fe400038e0100 */
[----:B------:R-:W-:-:S03]  /*3960*/  UFLO.U32 UR7, UR7 ;  /* 0x00000007000772bd */ /* 0x000fc600080e0000 */
[----:B------:R-:W-:-:S04]  /*3970*/  IMAD.U32 R0, RZ, RZ, UR8 ;  /* 0x00000008ff007e24 */ /* 0x000fc8000f8e00ff */
[----:B------:R2:W4:Y:S02]  /*3980*/  REDUX UR6, R0 ;  /* 0x00000000000673c4 */ /* 0x0005240000000000 */
[----:B------:R1:W-:Y:S02]  /*3990*/  UTCATOMSWS.AND URZ, UR8 ;  /* 0x0000000800ff79e3 */ /* 0x0003e40008000000 */
[----:B-1----:R-:W-:Y:S02]  /*39a0*/  ISETP.EQ.U32.AND P0, PT, R2, UR7, PT ;  /* 0x0000000702007c0c */ /* 0x002fe4000bf02070 */
[----:B--2---:R-:W-:Y:S02]  /*39b0*/  LOP3.LUT R0, RZ, UR5, RZ, 0x33, !PT ;  /* 0x00000005ff007c12 */ /* 0x004fe4000f8e33ff */
[----:B----4-:R-:W-:Y:S02]  /*39c0*/  MOV R2, UR6 ;  /* 0x0000000600027c02 */ /* 0x010fe40008000f00 */
[----:B------:R-:W1:Y:S07]  /*39d0*/  REDUX UR5, R0 ;  /* 0x00000000000573c4 */ /* 0x000e6e0000000000 */
[----:B------:R2:W-:Y:S01]  /*39e0*/  @P0 ATOMS.AND RZ, [UR4+0x14], R2 ;  /* 0x00001402ffff098c */ /* 0x0005e2000a800004 */
[----:B-1----:R-:W-:-:S05]  /*39f0*/  IMAD.U32 R0, RZ, RZ, UR5 ;  /* 0x00000005ff007e24 */ /* 0x002fca000f8e00ff */
[----:B------:R2:W-:Y:S01]  /*3a00*/  @P0 ATOMS.AND RZ, [UR4+0x18], R0 ;  /* 0x00001800ffff098c */ /* 0x0005e2000a800004 */
[----:B------:R-:W-:Y:S05]  /*3a10*/  BRA `(.L_x_68) ;  /* 0x0000000000147947 */ /* 0x000fea0003800000 */
.L_x_67:
[----:B------:R-:W-:Y:S02]  /*3a20*/  MOV R2, 0x3a40 ;  /* 0x00003a4000027802 */ /* 0x000fe40000000f00 */
[----:B---3-5:R-:W-:Y:S05]  /*3a30*/  CALL.REL.NOINC `($__internal_0_$__cuda_sm10x_tcgen05_guardrail_trap_col_being_dealloced_not_returned_by_alloc) ;  /* 0x0000006000787944 */ /* 0x028fea0003c00000 */
[----:B------:R-:W-:Y:S05]  /*3a40*/  BRA `(.L_x_68) ;  /* 0x0000000000087947 */ /* 0x000fea0003800000 */
.L_x_66:
[----:B------:R-:W-:Y:S02]  /*3a50*/  MOV R2, 0x3a70 ;  /* 0x00003a7000027802 */ /* 0x000fe40000000f00 */
[----:B---3-5:R-:W-:Y:S05]  /*3a60*/  CALL.REL.NOINC `($__internal_2_$__cuda_sm10x_tcgen05_guardrail_trap_unallocated_columns_being_dealloced) ;  /* 0x0000006000847944 */ /* 0x028fea0003c00000 */
.L_x_68:
[----:B------:R-:W-:Y:S01]  /*3a70*/  NOP ;  /* 0x0000000000007918 */ /* 0x000fe20000000000 */
[----:B------:R-:W-:Y:S05]  /*3a80*/  EXIT ;  /* 0x000000000000794d */ /* 0x000fea0003800000 */
.L_x_50:
[----:B------:R-:W-:-:S09]  /*3a90*/  UISETP.NE.OR UP1, UPT, UR8, 0x3, !UP1 ;  /* 0x000000030800788c */ /* 0x000fd2000cf25670 */
[----:B------:R-:W-:Y:S05]  /*3aa0*/  BRA.U UP1, `(.L_x_69) ;  /* 0x0000001101107547 */ /* 0x000fea000b800000 */
[----:B------:R-:W1:Y:S01]  /*3ab0*/  LDCU.64 UR6, c[0x0][0x888] ;  /* 0x00011100ff0677ac */ /* 0x000e620008000a00 */
[----:B------:R-:W2:Y:S01]  /*3ac0*/  LDC R0, c[0x0][0xb30] ;  /* 0x0002cc00ff007b82 */ /* 0x000ea20000000800 */
[----:B------:R-:W-:Y:S02]  /*3ad0*/  HFMA2 R27, -RZ, RZ, 0, 0 ;  /* 0x00000000ff1b7431 */ /* 0x000fe400000001ff */
[----:B------:R-:W-:Y:S01]  /*3ae0*/  IMAD.MOV.U32 R29, RZ, RZ, 0x1 ;  /* 0x00000001ff1d7424 */ /* 0x000fe200078e00ff */
[----:B------:R-:W4:Y:S01]  /*3af0*/  LDCU.64 UR4, c[0x0][0x890] ;  /* 0x00011200ff0477ac */ /* 0x000f220008000a00 */
[----:B------:R-:W-:Y:S01]  /*3b00*/  IMAD.MOV.U32 R28, RZ, RZ, RZ ;  /* 0x000000ffff1c7224 */ /* 0x000fe200078e00ff */
[----:B------:R-:W-:Y:S01]  /*3b10*/  MOV R25, 0x2000 ;  /* 0x0000200000197802 */ /* 0x000fe20000000f00 */
[----:B------:R-:W-:Y:S01]  /*3b20*/  UPLOP3.LUT UP0, UPT, UPT, UPT, UPT, 0x40, 0x4 ;  /* 0x000000000004789c */ /* 0x000fe20003f0e870 */
[----:B------:R-:W3:Y:S08]  /*3b30*/  LDC R24, c[0x0][0x370] ;  /* 0x0000dc00ff187b82 */ /* 0x000ef00000000800 */
[----:B------:R-:W3:Y:S01]  /*3b40*/  LDC R5, c[0x0][0xb0c] ;  /* 0x0002c300ff057b82 */ /* 0x000ee20000000800 */
[----:B-1----:R-:W-:-:S03]  /*3b50*/  UISETP.NE.U32.AND UP1, UPT, UR6, URZ, UPT ;  /* 0x000000ff0600728c */ /* 0x002fc6000bf25070 */
[----:B------:R-:W-:Y:S01]  /*3b60*/  UMOV UR6, 0x400 ;  /* 0x0000040000067882 */ /* 0x000fe20000000000 */
[----:B------:R-:W-:Y:S02]  /*3b70*/  UISETP.NE.AND.EX UP1, UPT, UR7, URZ, UPT, UP1 ;  /* 0x000000ff0700728c */ /* 0x000fe4000bf25310 */
[----:B------:R-:W-:Y:S01]  /*3b80*/  ULEA UR6, UR37, UR6, 0x18 ;  /* 0x0000000625067291 */ /* 0x000fe2000f8ec0ff */
[----:B------:R-:W1:Y:S01]  /*3b90*/  LDC R18, c[0x0][0xb20] ;  /* 0x0002c800ff127b82 */ /* 0x000e620000000800 */
[----:B----4-:R-:W-:Y:S01]  /*3ba0*/  UISETP.NE.U32.AND UP2, UPT, UR4, URZ, UPT ;  /* 0x000000ff0400728c */ /* 0x010fe2000bf45070 */
[----:B--2---:R-:W-:Y:S01]  /*3bb0*/  ISETP.NE.AND P1, PT, R0, 0x1, PT ;  /* 0x000000010000780c */ /* 0x004fe20003f25270 */
[----:B------:R-:W-:Y:S02]  /*3bc0*/  UIADD3 UR7, UPT, UPT, UR6, 0x78, URZ ;  /* 0x0000007806077890 */ /* 0x000fe4000fffe0ff */
[----:B------:R-:W-:Y:S02]  /*3bd0*/  UIADD3 UR33, UPT, UPT, UR6, 0x60, URZ ;  /* 0x0000006006217890 */ /* 0x000fe4000fffe0ff */
[----:B------:R-:W-:Y:S01]  /*3be0*/  UIADD3 UR25, UPT, UPT, UR6, 0x68, URZ ;  /* 0x0000006806197890 */ /* 0x000fe2000fffe0ff */
[----:B------:R-:W2:Y:S01]  /*3bf0*/  LDC.64 R30, c[0x0][0x348] ;  /* 0x0000d200ff1e7b82 */ /* 0x000ea20000000a00 */
[----:B------:R-:W-:-:S02]  /*3c00*/  UIADD3 UR17, UPT, UPT, UR6, 0x70, URZ ;  /* 0x0000007006117890 */ /* 0x000fc4000fffe0ff */
[----:B------:R-:W-:Y:S02]  /*3c10*/  UPRMT UR7, UR37, 0x654, UR7 ;  /* 0x0000065425077896 */ /* 0x000fe40008000007 */
[----:B------:R-:W-:-:S03]  /*3c20*/  UISETP.NE.AND.EX UP2, UPT, UR5, URZ, UPT, UP2 ;  /* 0x000000ff0500728c */ /* 0x000fc6000bf45320 */
[----:B------:R-:W4:Y:S08]  /*3c30*/  LDC.64 R16, c[0x0][0xb10] ;  /* 0x0002c400ff107b82 */ /* 0x000f300000000a00 */
[----:B------:R-:W1:Y:S08]  /*3c40*/  LDC.64 R8, c[0x0][0xb18] ;  /* 0x0002c600ff087b82 */ /* 0x000e700000000a00 */
[----:B------:R-:W1:Y:S08]  /*3c50*/  LDC.64 R6, c[0x0][0xb28] ;  /* 0x0002ca00ff067b82 */ /* 0x000e700000000a00 */
[----:B---3--:R-:W1:Y:S02]  /*3c60*/  LDC R19, c[0x0][0x374] ;  /* 0x0000dd00ff137b82 */ /* 0x008e640000000800 */
.L_x_80:
[C---:B------:R-:W-:Y:S02]  /*3c70*/  LEA R0, R28.reuse, UR6, 0x3 ;  /* 0x000000061c007c11 */ /* 0x040fe4000f8e18ff */
[----:B------:R-:W-:Y:S02]  /*3c80*/  SHF.L.U32 R2, R27, 0x1f, RZ ;  /* 0x0000001f1b027819 */ /* 0x000fe400000006ff */
[----:B------:R-:W-:Y:S02]  /*3c90*/  LEA R20, R28, UR6, 0x4 ;  /* 0x000000061c147c11 */ /* 0x000fe4000f8e20ff */
[----:B---3--:R-:W3:Y:S02]  /*3ca0*/  SYNCS.PHASECHK.TRANS64.TRYWAIT P0, [R0+URZ+0xb0], R2 ;  /* 0x0000b002000075a7 */ /* 0x008ee400080011ff */
[----:B---3--:R-:W-:Y:S05]  /*3cb0*/  @!P0 BRA `(.L_x_70) ;  /* 0x0000005800888947 */ /* 0x008fea0003800000 */
.L_x_165:
[----:B------:R-:W-:Y:S01]  /*3cc0*/  ISETP.GE.AND P0, PT, R40, 0x1, PT ;  /* 0x000000012800780c */ /* 0x000fe20003f06270 */
[----:B------:R-:W1:Y:S01]  /*3cd0*/  LDS.128 R20, [R20+0x140] ;  /* 0x0001400014147984 */ /* 0x000e620000000c00 */
[----:B---3--:R-:W-:Y:S01]  /*3ce0*/  VIADD R0, R0, 0xc0 ;  /* 0x000000c000007836 */ /* 0x008fe20000000000 */
[----:B------:R-:W-:Y:S01]  /*3cf0*/  @!PT LDS RZ, [RZ] ;  /* 0x00000000fffff984 */ /* 0x000fe20000000800 */
[----:B------:R-:W-:Y:S01]  /*3d00*/  @!PT LDS RZ, [RZ] ;  /* 0x00000000fffff984 */ /* 0x000fe20000000800 */
[----:B------:R-:W-:Y:S01]  /*3d10*/  @!PT LDS RZ, [RZ] ;  /* 0x00000000fffff984 */ /* 0x000fe20000000800 */
[----:B------:R-:W-:Y:S01]  /*3d20*/  @!PT LDS RZ, [RZ] ;  /* 0x00000000fffff984 */ /* 0x000fe20000000800 */
[----:B------:R3:W-:Y:S06]  /*3d30*/  MEMBAR.ALL.CTA ;  /* 0x0000000000007992 */ /* 0x0007ec0000008000 */
[----:B---3--:R-:W3:Y:S01]  /*3d40*/  FENCE.VIEW.ASYNC.S ;  /* 0x00000000000073c6 */ /* 0x008ee20000000000 */
[----:B------:R-:W-:Y:S04]  /*3d50*/  PRMT R0, RZ, 0x654, R0 ;  /* 0x00000654ff007816 */ /* 0x000fe80000000000 */
[----:B---3--:R3:W-:Y:S01]  /*3d60*/  SYNCS.ARRIVE.TRANS64.RED.A1T0 RZ, [R0+URZ], RZ ;  /* 0x000000ff00ff79a7 */ /* 0x0087e200081004ff */
[----:B-1----:R-:W-:Y:S11]  /*3d70*/  LOP3.LUT P3, RZ, R22, 0x1, RZ, 0xc0, !PT ;  /* 0x0000000116ff7812 */ /* 0x002ff6000786c0ff */
[----:B------:R-:W-:Y:S02]  /*3d80*/  @!UPT UIADD3 URZ, UPT, UPT, URZ, URZ, URZ ;  /* 0x000000fffffff290 */ /* 0x000fe4000fffe0ff */
[----:B------:R-:W-:Y:S02]  /*3d90*/  @P3 MOV R13, R20 ;  /* 0x00000014000d3202 */ /* 0x000fe40000000f00 */
[----:B------:R-:W-:Y:S01]  /*3da0*/  @P3 LOP3.LUT R12, R21, 0xffff, RZ, 0xc0, !PT ;  /* 0x0000ffff150c3812 */ /* 0x000fe200078ec0ff */
[----:B---3--:R-:W-:Y:S06]  /*3db0*/  @!P0 BRA `(.L_x_71) ;  /* 0x0000000000a48947 */ /* 0x008fec0003800000 */
[-C--:B------:R-:W-:Y:S01]  /*3dc0*/  IMAD.HI.U32 R0, R19, R9.reuse, RZ ;  /* 0x0000000913007227 */ /* 0x080fe200078e00ff */
[----:B------:R-:W-:Y:S02]  /*3dd0*/  ISETP.NE.AND P0, PT, R8, 0x1, PT ;  /* 0x000000010800780c */ /* 0x000fe40003f05270 */
[----:B------:R-:W-:Y:S01]  /*3de0*/  ISETP.NE.AND P2, PT, R40, 0x1, PT ;  /* 0x000000012800780c */ /* 0x000fe20003f45270 */
[----:B----4-:R-:W-:Y:S01]  /*3df0*/  IMAD.HI.U32 R11, R24, R16, RZ ;  /* 0x00000010180b7227 */ /* 0x010fe200078e00ff */
[----:B------:R-:W-:Y:S02]  /*3e00*/  SHF.R.U32.HI R0, RZ, R18, R0 ;  /* 0x00000012ff007219 */ /* 0x000fe40000011600 */
[----:B------:R-:W-:Y:S01]  /*3e10*/  ISETP.NE.AND P4, PT, R5, 0x1, PT ;  /* 0x000000010500780c */ /* 0x000fe20003f85270 */
[----:B------:R-:W-:Y:S01]  /*3e20*/  IMAD.HI.U32 R15, R12, R9, RZ ;  /* 0x000000090c0f7227 */ /* 0x000fe200078e00ff */
[----:B------:R-:W-:Y:S02]  /*3e30*/  SHF.R.U32.HI R11, RZ, R17, R11 ;  /* 0x00000011ff0b7219 */ /* 0x000fe4000001160b */
[----:B------:R-:W-:Y:S01]  /*3e40*/  SEL R0, R19, R0, !P0 ;  /* 0x0000000013007207 */ /* 0x000fe20004000000 */
[----:B------:R-:W-:Y:S01]  /*3e50*/  IMAD.HI.U32 R14, R13, R16, RZ ;  /* 0x000000100d0e7227 */ /* 0x000fe200078e00ff */
[----:B------:R-:W-:Y:S03]  /*3e60*/  SEL R11, R24, R11, !P4 ;  /* 0x0000000b180b7207 */ /* 0x000fe60006000000 */
[-C--:B------:R-:W-:Y:S01]  /*3e70*/  IMAD.HI.U32 R10, R0, R6.reuse, RZ ;  /* 0x00000006000a7227 */ /* 0x080fe200078e00ff */
[----:B------:R-:W-:Y:S03]  /*3e80*/  SHF.R.U32.HI R14, RZ, R17, R14 ;  /* 0x00000011ff0e7219 */ /* 0x000fe6000001160e */
[----:B------:R-:W-:Y:S01]  /*3e90*/  IMAD.HI.U32 R2, R11, R6, RZ ;  /* 0x000000060b027227 */ /* 0x000fe200078e00ff */
[-C--:B------:R-:W-:Y:S02]  /*3ea0*/  @P2 SHF.R.U32.HI R0, RZ, R7.reuse, R10 ;  /* 0x00000007ff002219 */ /* 0x080fe4000001160a */
[----:B------:R-:W-:Y:S02]  /*3eb0*/  SHF.R.U32.HI R10, RZ, R18, R15 ;  /* 0x00000012ff0a7219 */ /* 0x000fe4000001160f */
[----:B------:R-:W-:Y:S01]  /*3ec0*/  @P2 SHF.R.U32.HI R11, RZ, R7, R2 ;  /* 0x00000007ff0b2219 */ /* 0x000fe20000011602 */
[----:B------:R-:W-:Y:S01]  /*3ed0*/  IMAD R0, R40, R0, RZ ;  /* 0x0000000028007224 */ /* 0x000fe200078e02ff */
[----:B------:R-:W-:Y:S02]  /*3ee0*/  SEL R10, R12, R10, !P0 ;  /* 0x0000000a0c0a7207 */ /* 0x000fe40004000000 */
[----:B------:R-:W-:Y:S01]  /*3ef0*/  SEL R2, R13, R14, !P4 ;  /* 0x0000000e0d027207 */ /* 0x000fe20006000000 */
[----:B------:R-:W-:Y:S01]  /*3f00*/  IMAD R14, R40, R11, RZ ;  /* 0x0000000b280e7224 */ /* 0x000fe200078e02ff */
[C---:B------:R-:W-:Y:S01]  /*3f10*/  ISETP.GE.AND P0, PT, R10.reuse, R0, PT ;  /* 0x000000000a00720c */ /* 0x040fe20003f06270 */
[----:B------:R-:W-:Y:S03]  /*3f20*/  IMAD.HI.U32 R0, R10, R6, RZ ;  /* 0x000000060a007227 */ /* 0x000fe600078e00ff */
[----:B------:R-:W-:Y:S02]  /*3f30*/  ISETP.GE.OR P0, PT, R2, R14, P0 ;  /* 0x0000000e0200720c */ /* 0x000fe40000706670 */
[-C--:B------:R-:W-:Y:S04]  /*3f40*/  SHF.R.U32.HI R0, RZ, R7.reuse, R0 ;  /* 0x00000007ff007219 */ /* 0x080fe80000011600 */
[----:B------:R-:W-:Y:S05]  /*3f50*/  SEL R15, R10, R0, !P2 ;  /* 0x000000000a0f7207 */ /* 0x000fea0005000000 */
[----:B------:R-:W-:Y:S02]  /*3f60*/  IMAD.MOV R14, RZ, RZ, -R15 ;  /* 0x000000ffff0e7224 */ /* 0x000fe400078e0a0f */
[----:B------:R-:W-:Y:S04]  /*3f70*/  @!P0 IMAD.HI.U32 R0, R2, R6, RZ ;  /* 0x0000000602008227 */ /* 0x000fe800078e00ff */
[----:B------:R-:W-:Y:S01]  /*3f80*/  IMAD R14, R40, R14, R10 ;  /* 0x0000000e280e7224 */ /* 0x000fe200078e020a */
[----:B------:R-:W-:Y:S04]  /*3f90*/  @!P0 SHF.R.U32.HI R0, RZ, R7, R0 ;  /* 0x00000007ff008219 */ /* 0x000fe80000011600 */
[----:B------:R-:W-:Y:S04]  /*3fa0*/  @!P0 SEL R0, R2, R0, !P2 ;  /* 0x0000000002008207 */ /* 0x000fe80005000000 */
[----:B------:R-:W-:Y:S01]  /*3fb0*/  @!P0 IADD3 R15, PT, PT, R15, -R0, RZ ;  /* 0x800000000f0f8210 */ /* 0x000fe20007ffe0ff */
[----:B------:R-:W-:Y:S01]  /*3fc0*/  @!P0 IMAD R0, R11, R14, R0 ;  /* 0x0000000e0b008224 */ /* 0x000fe200078e0200 */
[----:B------:R-:W-:Y:S01]  /*3fd0*/  IADD3 R11, PT, PT, -R10, RZ, RZ ;  /* 0x000000ff0a0b7210 */ /* 0x000fe20007ffe1ff */
[--C-:B------:R-:W-:Y:S02]  /*3fe0*/  IMAD.MOV R14, RZ, RZ, -R2.reuse ;  /* 0x000000ffff0e7224 */ /* 0x100fe400078e0a02 */
[----:B------:R-:W-:Y:S02]  /*3ff0*/  @!P0 IMAD R10, R15, R40, R2 ;  /* 0x000000280f0a8224 */ /* 0x000fe400078e0202 */
[----:B------:R-:W-:Y:S02]  /*4000*/  @!P0 IMAD.MOV.U32 R2, RZ, RZ, R0 ;  /* 0x000000ffff028224 */ /* 0x000fe400078e0000 */
[----:B------:R-:W-:Y:S02]  /*4010*/  IMAD R13, R5, R14, R13 ;  /* 0x0000000e050d7224 */ /* 0x000fe400078e020d */
[----:B------:R-:W-:Y:S02]  /*4020*/  IMAD R12, R8, R11, R12 ;  /* 0x0000000b080c7224 */ /* 0x000fe400078e020c */
[----:B------:R-:W-:Y:S02]  /*4030*/  IMAD R13, R2, R5, R13 ;  /* 0x00000005020d7224 */ /* 0x000fe400078e020d */
[----:B------:R-:W-:Y:S02]  /*4040*/  IMAD R12, R10, R8, R12 ;  /* 0x000000080a0c7224 */ /* 0x000fe400078e020c */
.L_x_71:
[----:B------:R-:W-:Y:S05]  /*4050*/  BRA.U UP0, `(.L_x_72) ;  /* 0x0000000100107547 */ /* 0x000fea000b800000 */
[----:B------:R-:W-:Y:S04]  /*4060*/  MOV R2, UR13 ;  /* 0x0000000d00027c02 */ /* 0x000fe80008000f00 */
[----:B------:R-:W-:Y:S04]  /*4070*/  SHF.L.U32 R2, R2, 0x1f, RZ ;  /* 0x0000001f02027819 */ /* 0x000fe800000006ff */
[----:B------:R-:W1:Y:S02]  /*4080*/  SYNCS.PHASECHK.TRANS64.TRYWAIT P0, [UR6+0xa8], R2 ;  /* 0x0000a802ff0075a7 */ /* 0x000e640008001106 */
[----:B-1----:R-:W-:Y:S05]  /*4090*/  @!P0 BRA `(.L_x_73) ;  /* 0x0000005400a48947 */ /* 0x002fea0003800000 */
.L_x_72:
[----:B------:R-:W-:Y:S02]  /*40a0*/  R2UR UR35, R4 ;  /* 0x00000000042372ca */ /* 0x000fe400000e0000 */
[----:B------:R-:W-:Y:S02]  /*40b0*/  R2UR UR34, R3 ;  /* 0x00000000032272ca */ /* 0x000fe400000e0000 */
[----:B------:R-:W-:Y:S02]  /*40c0*/  ISETP.NE.U32.AND P2, PT, RZ, UR4, PT ;  /* 0x00000004ff007c0c */ /* 0x000fe4000bf45070 */
[----:B------:R-:W-:Y:S02]  /*40d0*/  SHF.L.U32 R32, R29, 0x1f, RZ ;  /* 0x0000001f1d207819 */ /* 0x000fe400000006ff */
[----:B------:R-:W-:Y:S05]  /*40e0*/  ISETP.NE.AND.EX P2, PT, RZ, UR5, PT, P2 ;  /* 0x00000005ff007c0c */ /* 0x000fea000bf45320 */
[----:B------:R-:W-:Y:S02]  /*40f0*/  USHF.L.U32 UR35, UR35, 0x7, URZ ;  /* 0x0000000723237899 */ /* 0x000fe400080006ff */
[----:B------:R-:W-:Y:S01]  /*4100*/  USHF.L.U32 UR34, UR34, 0x7, URZ ;  /* 0x0000000722227899 */ /* 0x000fe200080006ff */
[----:B------:R-:W-:Y:S11]  /*4110*/  BRA.U !UP2, `(.L_x_74) ;  /* 0x000000010a347547 */ /* 0x000ff6000b800000 */
[----:B------:R-:W-:Y:S01]  /*4120*/  UPLOP3.LUT UP3, UPT, UPT, UPT, UP1, 0x80, 0x8 ;  /* 0x000000000008789c */ /* 0x000fe20003f6f010 */
[----:B-1----:R-:W-:Y:S02]  /*4130*/  HFMA2 R0, -RZ, RZ, 0, 5.9604644775390625e-08 ;  /* 0x00000001ff007431 */ /* 0x002fe400000001ff */
[----:B------:R-:W-:Y:S03]  /*4140*/  IMAD.MOV.U32 R94, RZ, RZ, 0x1 ;  /* 0x00000001ff5e7424 */ /* 0x000fe600078e00ff */
[----:B------:R-:W-:Y:S05]  /*4150*/  PLOP3.LUT P0, PT, PT, PT, UP3, 0x80, 0x8 ;  /* 0x000000000008781c */ /* 0x000fea0003f0f038 */
[----:B------:R-:W1:Y:S01]  /*4160*/  @UP3 LDCU.64 UR10, c[0x0][0x888] ;  /* 0x00011100ff0a37ac */ /* 0x000e620008000a00 */
[----:B------:R-:W-:Y:S07]  /*4170*/  @UP3 UIMAD UR8, UR44, UR4, URZ ;  /* 0x000000042c0832a4 */ /* 0x000fee000f8e02ff */
[----:B------:R-:W-:Y:S01]  /*4180*/  @!P0 PRMT R94, R0, 0x7610, R94 ;  /* 0x00007610005e8816 */ /* 0x000fe2000000005e */
[----:B-1----:R-:W-:Y:S03]  /*4190*/  @UP3 UIMAD.WIDE UR10, UR8, 0x4, UR10 ;  /* 0x00000004080a38a5 */ /* 0x002fe6000f8e020a */
[----:B------:R-:W1:Y:S03]  /*41a0*/  @!UP3 LDCU UR8, c[0x0][0x880] ;  /* 0x00011000ff08b7ac */ /* 0x000e660008000800 */
[----:B------:R-:W-:Y:S01]  /*41b0*/  IMAD.U32 R2, RZ, RZ, UR10 ;  /* 0x0000000aff027e24 */ /* 0x000fe2000f8e00ff */
[----:B------:R-:W-:Y:S05]  /*41c0*/  MOV R3, UR11 ;  /* 0x0000000b00037c02 */ /* 0x000fea0008000f00 */
[----:B-----5:R3:W5:Y:S02]  /*41d0*/  @P0 LDG.E R49, desc[UR46][R2.64] ;  /* 0x0000002e02310981 */ /* 0x020764000c1e1900 */
[----:B-1-3--:R-:W-:Y:S07]  /*41e0*/  @!P0 IMAD.U32 R49, RZ, RZ, UR8 ;  /* 0x00000008ff318e24 */ /* 0x00afee000f8e00ff */
.L_x_74:
[----:B-----5:R-:W-:Y:S01]  /*41f0*/  @!P2 FSETP.EQ.AND P0, PT, R49, RZ, PT ;  /* 0x000000ff3100a20b */ /* 0x020fe20003f02000 */
[----:B------:R-:W-:Y:S01]  /*4200*/  @!UPT UIADD3 URZ, UPT, UPT, URZ, URZ, URZ ;  /* 0x000000fffffff290 */ /* 0x000fe2000fffe0ff */
[----:B------:R-:W-:Y:S11]  /*4210*/  @!P2 BRA `(.L_x_75) ;  /* 0x000000000014a947 */ /* 0x000ff60003800000 */
[----:B------:R-:W-:Y:S02]  /*4220*/  LOP3.LUT P2, RZ, R94, 0xff, RZ, 0xc0, !PT ;  /* 0x000000ff5eff7812 */ /* 0x000fe4000784c0ff */
[----:B------:R-:W-:Y:S04]  /*4230*/  PLOP3.LUT P0, PT, PT, PT, UP3, 0x80, 0x8 ;  /* 0x000000000008781c */ /* 0x000fe80003f0f038 */
[----:B------:R-:W-:Y:S07]  /*4240*/  PLOP3.LUT P0, PT, P0, PT, PT, 0x8, 0x80 ;  /* 0x000000000080781c */ /* 0x000fee000070e170 */
[----:B------:R-:W-:Y:S11]  /*4250*/  @P2 FSETP.EQ.AND P0, PT, R49, RZ, PT ;  /* 0x000000ff3100220b */ /* 0x000ff60003f02000 */
[----:B------:R-:W-:Y:S02]  /*4260*/  @!UPT UIADD3 URZ, UPT, UPT, URZ, URZ, URZ ;  /* 0x000000fffffff290 */ /* 0x000fe4000fffe0ff */
.L_x_75:
[----:B------:R-:W3:Y:S01]  /*4270*/  SYNCS.PHASECHK.TRANS64.TRYWAIT P2, [UR6+0x80], R32 ;  /* 0x00008020ff0075a7 */ /* 0x000ee20008041106 */
[----:B------:R-:W-:Y:S04]  /*4280*/  ELECT P4, URZ, PT ;  /* 0x0000000000ff782f */ /* 0x000fe80003880000 */
[----:B------:R-:W-:Y:S11]  /*4290*/  PLOP3.LUT P4, PT, P0, P4, PT, 0xf2, 0x2f ;  /* 0x00000000002f781c */ /* 0x000ff60000789e72 */
[----:B------:R-:W-:Y:S02]  /*42a0*/  @!UPT UIADD3 URZ, UPT, UPT, URZ, URZ, URZ ;  /* 0x000000fffffff290 */ /* 0x000fe4000fffe0ff */
[----:B--2---:R-:W-:Y:S05]  /*42b0*/  @!P4 IADD3 R3, P0, PT, R30, 0x580, RZ ;  /* 0x000005801e03c810 */ /* 0x004fea0007f1e0ff */
[----:B-1----:R-:W-:Y:S01]  /*42c0*/  @!P4 IMAD.X R2, RZ, RZ, R31, P0 ;  /* 0x000000ffff02c224 */ /* 0x002fe200000e061f */
[----:B---3--:R-:W-:Y:S07]  /*42d0*/  @!P2 BRA `(.L_x_76) ;  /* 0x00000054002ca947 */ /* 0x008fee0003800000 */
.L_x_168:
[----:B------:R-:W-:Y:S01]  /*42e0*/  @!P4 R2UR UR8, R2 ;  /* 0x000000000208c2ca */ /* 0x000fe200000e0000 */
[----:B------:R-:W-:Y:S01]  /*42f0*/  VOTEU.ALL UP0, P4 ;  /* 0x0000000000ff7886 */ /* 0x000fe20002000000 */
[----:B------:R-:W-:Y:S01]  /*4300*/  @!P4 R2UR UR9, R3 ;  /* 0x000000000309c2ca */ /* 0x000fe200000e0000 */
[----:B-1----:R-:W-:Y:S01]  /*4310*/  @!P4 IMAD.MOV.U32 R0, RZ, RZ, 0x2000 ;  /* 0x00002000ff00c424 */ /* 0x002fe200078e00ff */
[----:B------:R-:W-:Y:S01]  /*4320*/  UMOV UR10, 0x0 ;  /* 0x00000000000a7882 */ /* 0x000fe20000000000 */
[----:B------:R-:W-:Y:S01]  /*4330*/  UMOV UR11, 0x10000000 ;  /* 0x10000000000b7882 */ /* 0x000fe20000000000 */
[----:B------:R-:W-:Y:S01]  /*4340*/  @!UP0 UIADD3 UR32, UPT, UPT, UR6, 0x200, URZ ;  /* 0x0000020006208890 */ /* 0x000fe2000fffe0ff */
[----:B------:R-:W-:Y:S01]  /*4350*/  VOTEU.ALL UP0, P4 ;  /* 0x0000000000ff7886 */ /* 0x000fe20002000000 */
[----:B------:R-:W-:Y:S05]  /*4360*/  UMOV UR36, UR44 ;  /* 0x0000002c00247c82 */ /* 0x000fea0008000000 */
[----:B------:R-:W-:Y:S01]  /*4370*/  IMAD.U32 R3, RZ, RZ, UR8 ;  /* 0x00000008ff037e24 */ /* 0x000fe2000f8e00ff */
[----:B------:R-:W-:Y:S01]  /*4380*/  UPRMT UR8, UR37, 0x654, UR33 ;  /* 0x0000065425087896 */ /* 0x000fe20008000021 */
[----:B------:R-:W-:Y:S03]  /*4390*/  IMAD.U32 R2, RZ, RZ, UR9 ;  /* 0x00000009ff027e24 */ /* 0x000fe6000f8e00ff */
[----:B------:R-:W-:Y:S02]  /*43a0*/  @!P4 R2UR UR15, R3 ;  /* 0x00000000030fc2ca */ /* 0x000fe400000e0000 */
[----:B------:R-:W-:Y:S02]  /*43b0*/  @!P4 R2UR UR14, R2 ;  /* 0x00000000020ec2ca */ /* 0x000fe400000e0000 */
[----:B------:R-:W-:Y:S05]  /*43c0*/  @!P4 IADD3 R3, P0, PT, R30, 0x580, RZ ;  /* 0x000005801e03c810 */ /* 0x000fea0007f1e0ff */
[----:B------:R-:W-:Y:S06]  /*43d0*/  @!P4 IMAD.X R2, RZ, RZ, R31, P0 ;  /* 0x000000ffff02c224 */ /* 0x000fec00000e061f */
[----:B------:R1:W-:Y:S01]  /*43e0*/  @!UP0 UTMALDG.3D [UR32], [UR14], desc[UR10] ;  /* 0x00000a200e0085b4 */ /* 0x0003e20008011000 */
[----:B------:R1:W-:Y:S01]  /*43f0*/  @!P4 SYNCS.ARRIVE.TRANS64.RED.A0TR RZ, [UR6+0x60], R0 ;  /* 0x00006000ffffc9a7 */ /* 0x0003e20008300406 */
[----:B------:R-:W-:Y:S01]  /*4400*/  SYNCS.ARRIVE.TRANS64.RED.A1T0 RZ, [UR8], RZ ;  /* 0x000000ffffff79a7 */ /* 0x000fe20008100408 */
[----:B------:R-:W2:Y:S02]  /*4410*/  SYNCS.PHASECHK.TRANS64.TRYWAIT P2, [UR6+0x88], R32 ;  /* 0x00008820ff0075a7 */ /* 0x000ea40008041106 */
[----:B-12---:R-:W-:Y:S05]  /*4420*/  @!P2 BRA `(.L_x_77) ;  /* 0x0000005000f0a947 */ /* 0x006fea0003800000 */
.L_x_170:
[----:B------:R-:W-:Y:S01]  /*4430*/  @!P4 R2UR UR8, R2 ;  /* 0x000000000208c2ca */ /* 0x000fe200000e0000 */
[----:B------:R-:W-:Y:S01]  /*4440*/  VOTEU.ALL UP0, P4 ;  /* 0x0000000000ff7886 */ /* 0x000fe20002000000 */
[----:B------:R-:W-:Y:S01]  /*4450*/  @!P4 R2UR UR9, R3 ;  /* 0x000000000309c2ca */ /* 0x000fe200000e0000 */
[----:B-1----:R-:W-:Y:S01]  /*4460*/  @!P4 IMAD.MOV.U32 R0, RZ, RZ, 0x2000 ;  /* 0x00002000ff00c424 */ /* 0x002fe200078e00ff */
[----:B------:R-:W-:Y:S01]  /*4470*/  UMOV UR10, 0x0 ;  /* 0x00000000000a7882 */ /* 0x000fe20000000000 */
[----:B------:R-:W-:Y:S01]  /*4480*/  UMOV UR11, 0x10000000 ;  /* 0x10000000000b7882 */ /* 0x000fe20000000000 */
[----:B------:R-:W-:Y:S02]  /*4490*/  @!UP0 UIADD3 UR26, UPT, UPT, UR34, 0x20, URZ ;  /* 0x00000020221a8890 */ /* 0x000fe4000fffe0ff */
[----:B------:R-:W-:Y:S01]  /*44a0*/  @!UP0 UIADD3 UR24, UPT, UPT, UR6, 0x2200, URZ ;  /* 0x0000220006188890 */ /* 0x000fe2000fffe0ff */
[----:B------:R-:W-:Y:S01]  /*44b0*/  VOTEU.ALL UP0, P4 ;  /* 0x0000000000ff7886 */ /* 0x000fe20002000000 */
[----:B------:R-:W-:Y:S01]  /*44c0*/  UMOV UR27, UR35 ;  /* 0x00000023001b7c82 */ /* 0x000fe20008000000 */
[----:B------:R-:W-:Y:S02]  /*44d0*/  UMOV UR28, UR44 ;  /* 0x0000002c001c7c82 */ /* 0x000fe40008000000 */
        /* <DEDUP_REMOVED lines=12> */
.L_x_172:
[----:B------:R-:W2:Y:S01]  /*45a0*/  LDC.64 R14, c[0x0][0xb10] ;  /* 0x0002c400ff0e7b82 */ /* 0x000ea20000000a00 */
[----:B------:R-:W-:Y:S01]  /*45b0*/  @!P4 R2UR UR9, R3 ;  /* 0x000000000309c2ca */ /* 0x000fe200000e0000 */
[----:B------:R-:W-:Y:S01]  /*45c0*/  VOTEU.ALL UP0, P4 ;  /* 0x0000000000ff7886 */ /* 0x000fe20002000000 */
[----:B------:R-:W-:Y:S01]  /*45d0*/  @!P4 R2UR UR8, R2 ;  /* 0x000000000208c2ca */ /* 0x000fe200000e0000 */
[----:B-1----:R-:W-:Y:S01]  /*45e0*/  @!P4 IMAD.MOV.U32 R0, RZ, RZ, 0x2000 ;  /* 0x00002000ff00c424 */ /* 0x002fe200078e00ff */
[----:B------:R-:W-:Y:S03]  /*45f0*/  UMOV UR10, 0x0 ;  /* 0x00000000000a7882 */ /* 0x000fe60000000000 */
[----:B------:R-:W1:Y:S01]  /*4600*/  LDC.64 R10, c[0x0][0xb18] ;  /* 0x0002c600ff0a7b82 */ /* 0x000e620000000a00 */
[----:B------:R-:W-:Y:S01]  /*4610*/  @!UP0 UIADD3 UR18, UPT, UPT, UR34, 0x40, URZ ;  /* 0x0000004022128890 */ /* 0x000fe2000fffe0ff */
[----:B------:R-:W-:Y:S01]  /*4620*/  @P3 SHF.R.U32.HI R26, RZ, 0x10, R21 ;  /* 0x00000010ff1a3819 */ /* 0x000fe20000011615 */
[----:B------:R-:W-:Y:S01]  /*4630*/  @!UP0 UIADD3 UR16, UPT, UPT, UR6, 0x4200, URZ ;  /* 0x0000420006108890 */ /* 0x000fe2000fffe0ff */
[----:B------:R-:W-:Y:S01]  /*4640*/  VIADD R28, R28, 0x1 ;  /* 0x000000011c1c7836 */ /* 0x000fe20000000000 */
[----:B------:R-:W-:Y:S01]  /*4650*/  VOTEU.ALL UP0, P4 ;  /* 0x0000000000ff7886 */ /* 0x000fe20002000000 */
[----:B------:R-:W-:Y:S01]  /*4660*/  UMOV UR11, 0x10000000 ;  /* 0x10000000000b7882 */ /* 0x000fe20000000000 */
[----:B------:R-:W-:Y:S01]  /*4670*/  UMOV UR19, UR35 ;  /* 0x0000002300137c82 */ /* 0x000fe20008000000 */
[----:B------:R-:W-:Y:S01]  /*4680*/  IMAD.U32 R2, RZ, RZ, UR9 ;  /* 0x00000009ff027e24 */ /* 0x000fe2000f8e00ff */
[----:B------:R-:W-:Y:S01]  /*4690*/  UMOV UR20, UR44 ;  /* 0x0000002c00147c82 */ /* 0x000fe20008000000 */
[----:B------:R-:W-:Y:S01]  /*46a0*/  IMAD.U32 R3, RZ, RZ, UR8 ;  /* 0x00000008ff037e24 */ /* 0x000fe2000f8e00ff */
[----:B------:R-:W-:Y:S02]  /*46b0*/  UPRMT UR8, UR37, 0x654, UR17 ;  /* 0x0000065425087896 */ /* 0x000fe40008000011 */
[----:B------:R-:W-:Y:S02]  /*46c0*/  @!P4 R2UR UR14, R2 ;  /* 0x00000000020ec2ca */ /* 0x000fe400000e0000 */
[----:B------:R-:W3:Y:S01]  /*46d0*/  @!P1 LDC R2, c[0x0][0xb0c] ;  /* 0x0002c300ff029b82 */ /* 0x000ee20000000800 */
[----:B------:R-:W-:Y:S11]  /*46e0*/  @!P4 R2UR UR15, R3 ;  /* 0x00000000030fc2ca */ /* 0x000ff600000e0000 */
[----:B------:R-:W-:Y:S02]  /*46f0*/  @!UPT UIADD3 URZ, UPT, UPT, URZ, URZ, URZ ;  /* 0x000000fffffff290 */ /* 0x000fe4000fffe0ff */
[----:B------:R1:W-:Y:S01]  /*4700*/  @!UP0 UTMALDG.3D [UR16], [UR14], desc[UR10] ;  /* 0x00000a100e0085b4 */ /* 0x0003e20008011000 */
[----:B------:R5:W-:Y:S01]  /*4710*/  @!P4 SYNCS.ARRIVE.TRANS64.RED.A0TR RZ, [UR6+0x70], R0 ;  /* 0x00007000ffffc9a7 */ /* 0x000be20008300406 */
[----:B---3--:R-:W-:Y:S01]  /*4720*/  @!P1 ISETP.NE.AND P2, PT, R2, 0x1, PT ;  /* 0x000000010200980c */ /* 0x008fe20003f45270 */
[C---:B--2---:R-:W-:Y:S01]  /*4730*/  @!P1 IMAD.HI.U32 R3, R13.reuse, R14, RZ ;  /* 0x0000000e0d039227 */ /* 0x044fe200078e00ff */
[----:B-1----:R-:W-:Y:S03]  /*4740*/  @!P1 ISETP.NE.AND P0, PT, R10, 0x1, PT ;  /* 0x000000010a00980c */ /* 0x002fe60003f05270 */
[C---:B------:R-:W-:Y:S01]  /*4750*/  @!P1 IMAD.HI.U32 R4, R12.reuse, R11, RZ ;  /* 0x0000000b0c049227 */ /* 0x040fe200078e00ff */
[----:B------:R-:W-:Y:S01]  /*4760*/  @!P1 SHF.R.U32.HI R3, RZ, R15, R3 ;  /* 0x0000000fff039219 */ /* 0x000fe20000011603 */
[----:B------:R-:W-:Y:S03]  /*4770*/  SYNCS.ARRIVE.TRANS64.RED.A1T0 RZ, [UR8], RZ ;  /* 0x000000ffffff79a7 */ /* 0x000fe60008100408 */
[----:B------:R-:W-:Y:S01]  /*4780*/  @!P1 SEL R3, R13, R3, !P2 ;  /* 0x000000030d039207 */ /* 0x000fe20005000000 */
[----:B------:R-:W1:Y:S01]  /*4790*/  SYNCS.PHASECHK.TRANS64.TRYWAIT P5, [UR6+0x98], R32 ;  /* 0x00009820ff0075a7 */ /* 0x000e6200080a1106 */
[----:B-----5:R-:W2:Y:S02]  /*47a0*/  @!P1 LDC R0, c[0x0][0xb20] ;  /* 0x0002c800ff009b82 */ /* 0x020ea40000000800 */
[----:B--2---:R-:W-:Y:S04]  /*47b0*/  @!P1 SHF.R.U32.HI R0, RZ, R0, R4 ;  /* 0x00000000ff009219 */ /* 0x004fe80000011604 */
[----:B------:R-:W-:Y:S05]  /*47c0*/  @!P1 SEL R4, R12, R0, !P0 ;  /* 0x000000000c049207 */ /* 0x000fea0004000000 */
[----:B------:R-:W-:Y:S02]  /*47d0*/  @!P1 IMAD.IADD R0, R4, 0x1, -R3 ;  /* 0x0000000104009824 */ /* 0x000fe400078e0a03 */
[----:B------:R-:W-:Y:S02]  /*47e0*/  @!P1 IMAD.IADD R3, R3, 0x1, -R4 ;  /* 0x0000000103039824 */ /* 0x000fe400078e0a04 */
[----:B------:R-:W-:Y:S02]  /*47f0*/  @!P1 IMAD R13, R0, R2, R13 ;  /* 0x00000002000d9224 */ /* 0x000fe400078e020d */
[----:B------:R-:W-:Y:S01]  /*4800*/  @!P1 IMAD R12, R3, R10, R12 ;  /* 0x0000000a030c9224 */ /* 0x000fe200078e020c */
[----:B-1----:R-:W-:Y:S06]  /*4810*/  @!P5 BRA `(.L_x_79) ;  /* 0x000000500024d947 */ /* 0x002fec0003800000 */
.L_x_174:
[----:B------:R-:W-:Y:S01]  /*4820*/  @!P4 IADD3 R2, P0, PT, R30, 0x580, RZ ;  /* 0x000005801e02c810 */ /* 0x000fe20007f1e0ff */
[----:B------:R-:W-:Y:S01]  /*4830*/  VOTEU.ALL UP0, P4 ;  /* 0x0000000000ff7886 */ /* 0x000fe20002000000 */
[----:B------:R-:W-:Y:S01]  /*4840*/  UMOV UR18, 0x0 ;  /* 0x0000000000127882 */ /* 0x000fe20000000000 */
[----:B------:R-:W-:Y:S01]  /*4850*/  UMOV UR19, 0x10000000 ;  /* 0x1000000000137882 */ /* 0x000fe20000000000 */
[----:B------:R-:W-:Y:S01]  /*4860*/  @!P4 R2UR UR9, R2 ;  /* 0x000000000209c2ca */ /* 0x000fe200000e0000 */
[----:B-1----:R-:W-:Y:S01]  /*4870*/  @!P4 IMAD.X R0, RZ, RZ, R31, P0 ;  /* 0x000000ffff00c224 */ /* 0x002fe200000e061f */
[----:B------:R-:W-:Y:S01]  /*4880*/  @!UP0 UIADD3 UR10, UPT, UPT, UR34, 0x60, URZ ;  /* 0x00000060220a8890 */ /* 0x000fe2000fffe0ff */
[----:B------:R-:W-:Y:S01]  /*4890*/  ISETP.NE.AND P0, PT, R28, 0x2, PT ;  /* 0x000000021c00780c */ /* 0x000fe20003f05270 */
[----:B------:R-:W-:Y:S01]  /*48a0*/  UMOV UR11, UR35 ;  /* 0x00000023000b7c82 */ /* 0x000fe20008000000 */
[----:B------:R-:W-:Y:S01]  /*48b0*/  UMOV UR12, UR44 ;  /* 0x0000002c000c7c82 */ /* 0x000fe20008000000 */
[----:B------:R-:W-:Y:S01]  /*48c0*/  @!P4 R2UR UR8, R0 ;  /* 0x000000000008c2ca */ /* 0x000fe200000e0000 */
[----:B------:R-:W-:Y:S01]  /*48d0*/  IMAD.IADD R4, R13, 0x1, R93 ;  /* 0x000000010d047824 */ /* 0x000fe200078e025d */
[----:B------:R-:W-:Y:S02]  /*48e0*/  @P3 R2UR UR44, R26 ;  /* 0x000000001a2c32ca */ /* 0x000fe400000e0000 */
[----:B------:R-:W-:Y:S02]  /*48f0*/  SEL R0, RZ, 0x1, P0 ;  /* 0x00000001ff007807 */ /* 0x000fe40000000000 */
[----:B------:R-:W-:Y:S01]  /*4900*/  LOP3.LUT R29, R29, 0x1, RZ, 0x3c, !PT ;  /* 0x000000011d1d7812 */ /* 0x000fe200078e3cff */
[----:B------:R-:W-:Y:S01]  /*4910*/  IMAD.U32 R2, RZ, RZ, UR9 ;  /* 0x00000009ff027e24 */ /* 0x000fe2000f8e00ff */
[----:B------:R-:W-:Y:S01]  /*4920*/  @!UP0 UIADD3 UR9, UPT, UPT, UR6, 0x78, URZ ;  /* 0x0000007806098890 */ /* 0x000fe2000fffe0ff */
[----:B------:R-:W-:Y:S02]  /*4930*/  LOP3.LUT R27, R27, R0, RZ, 0x3c, !PT ;  /* 0x000000001b1b7212 */ /* 0x000fe400078e3cff */
[----:B------:R-:W-:Y:S02]  /*4940*/  SEL R28, R28, RZ, P0 ;  /* 0x000000ff1c1c7207 */ /* 0x000fe40000000000 */
[----:B------:R-:W-:Y:S01]  /*4950*/  IMAD.U32 R3, RZ, RZ, UR8 ;  /* 0x00000008ff037e24 */ /* 0x000fe2000f8e00ff */
[----:B------:R-:W-:Y:S01]  /*4960*/  @!P4 R2UR UR14, R2 ;  /* 0x00000000020ec2ca */ /* 0x000fe200000e0000 */
[----:B------:R-:W-:Y:S01]  /*4970*/  @!UP0 UIADD3 UR8, UPT, UPT, UR6, 0x6200, URZ ;  /* 0x0000620006088890 */ /* 0x000fe2000fffe0ff */
[----:B------:R-:W-:Y:S02]  /*4980*/  VOTEU.ALL UP0, P4 ;  /* 0x0000000000ff7886 */ /* 0x000fe40002000000 */
[----:B------:R-:W-:Y:S01]  /*4990*/  @!P4 R2UR UR15, R3 ;  /* 0x00000000030fc2ca */ /* 0x000fe200000e0000 */
[----:B------:R-:W-:Y:S11]  /*49a0*/  IMAD.IADD R3, R12, 0x1, R92 ;  /* 0x000000010c037824 */ /* 0x000ff600078e025c */
[----:B------:R-:W-:Y:S01]  /*49b0*/  @!UPT UIADD3 URZ, UPT, UPT, URZ, URZ, URZ ;  /* 0x000000fffffff290 */ /* 0x000fe2000fffe0ff */
[----:B------:R3:W-:Y:S01]  /*49c0*/  @!UP0 UTMALDG.3D [UR8], [UR14], desc[UR18] ;  /* 0x000012080e0085b4 */ /* 0x0007e20008011000 */
[----:B------:R3:W-:Y:S01]  /*49d0*/  @!P4 SYNCS.ARRIVE.TRANS64.RED.A0TR RZ, [UR6+0x78], R25 ;  /* 0x00007819ffffc9a7 */ /* 0x0007e20008300406 */
[----:B------:R-:W-:Y:S01]  /*49e0*/  UPLOP3.LUT UP0, UPT, UPT, UPT, UPT, 0x80, 0x8 ;  /* 0x000000000008789c */ /* 0x000fe20003f0f070 */
[----:B------:R-:W-:Y:S01]  /*49f0*/  SYNCS.ARRIVE.TRANS64.RED.A1T0 RZ, [UR7], RZ ;  /* 0x000000ffffff79a7 */ /* 0x000fe20008100407 */
[----:B------:R-:W-:Y:S09]  /*4a00*/  @P3 BRA `(.L_x_80) ;  /* 0xfffffff000983947 */ /* 0x000ff2000383ffff */
[----:B------:R-:W-:-:S04]  /*4a10*/  SHF.L.U32 R2, R29, 0x1f, RZ ;  /* 0x0000001f1d027819 */ /* 0x000fc800000006ff */
[----:B------:R-:W1:Y:S02]  /*4a20*/  SYNCS.PHASECHK.TRANS64.TRYWAIT P0, [UR6+0x80], R2 ;  /* 0x00008002ff0075a7 */ /* 0x000e640008001106 */
[----:B-1----:R-:W-:Y:S05]  /*4a30*/  @!P0 BRA `(.L_x_81) ;  /* 0x0000004c00b48947 */ /* 0x002fea0003800000 */
.L_x_176:
[----:B------:R-:W2:Y:S02]  /*4a40*/  SYNCS.PHASECHK.TRANS64.TRYWAIT P0, [UR6+0x88], R2 ;  /* 0x00008802ff0075a7 */ /* 0x000ea40008001106 */
[----:B--2---:R-:W-:Y:S05]  /*4a50*/  @!P0 BRA `(.L_x_82) ;  /* 0x0000004c00c48947 */ /* 0x004fea0003800000 */
.L_x_178:
[----:B------:R-:W2:Y:S02]  /*4a60*/  SYNCS.PHASECHK.TRANS64.TRYWAIT P0, [UR6+0x90], R2 ;  /* 0x00009002ff0075a7 */ /* 0x000ea40008001106 */
[----:B--2---:R-:W-:Y:S05]  /*4a70*/  @!P0 BRA `(.L_x_83) ;  /* 0x0000004c00d48947 */ /* 0x004fea0003800000 */
.L_x_180:
[----:B-1----:R-:W-:-:S07]  /*4a80*/  MOV R0, UR6 ;  /* 0x0000000600007c02 */ /* 0x002fce0008000f00 */
.L_x_84:
[----:B-1----:R-:W-:-:S04]  /*4a90*/  SHF.L.U32 R2, R29, 0x1f, RZ ;  /* 0x0000001f1d027819 */ /* 0x002fc800000006ff */
[----:B------:R1:W2:Y:S03]  /*4aa0*/  SYNCS.PHASECHK.TRANS64.TRYWAIT P0, [R0+URZ+0x98], R2 ;  /* 0x00009802000075a7 */ /* 0x0002a600080011ff */
[----:B--2---:R-:W-:Y:S05]  /*4ab0*/  @!P0 NANOSLEEP.SYNCS 0x989680 ;  /* 0x009896800000895d */ /* 0x004fea0003900000 */
[----:B------:R-:W2:Y:S02]  /*4ac0*/  @!P0 SYNCS.PHASECHK.TRANS64 P0, [R0+URZ+0x98], R2 ;  /* 0x00009802000085a7 */ /* 0x000ea400080010ff */
[----:B--23--:R-:W-:Y:S05]  /*4ad0*/  @P0 EXIT ;  /* 0x000000000000094d */ /* 0x00cfea0003800000 */
[----:B------:R-:W-:Y:S05]  /*4ae0*/  BRA `(.L_x_84) ;  /* 0xfffffffc00e87947 */ /* 0x000fea000383ffff */
.L_x_69:
[----:B------:R-:W-:-:S06]  /*4af0*/  UISETP.GE.AND UP0, UPT, UR8, 0x4, UPT ;  /* 0x000000040800788c */ /* 0x000fcc000bf06270 */
[----:B------:R-:W-:-:S13]  /*4b00*/  PLOP3.LUT P0, PT, PT, PT, UP0, 0x80, 0x8 ;  /* 0x000000000008781c */ /* 0x000fda0003f0f008 */
[----:B------:R-:W-:Y:S05]  /*4b10*/  @!P0 EXIT ;  /* 0x000000000000894d */ /* 0x000fea0003800000 */
[----:B------:R-:W-:Y:S01]  /*4b20*/  BAR.SYNC.DEFER_BLOCKING 0x6, 0xa0 ;  /* 0x0182800000007b1d */ /* 0x000fe20000010000 */
[C---:B------:R-:W-:Y:S01]  /*4b30*/  IMAD.SHL.U32 R6, R0.reuse, 0x20, RZ ;  /* 0x0000002000067824 */ /* 0x040fe200078e00ff */
[C---:B------:R-:W-:Y:S01]  /*4b40*/  LOP3.LUT R106, R0.reuse, 0x2, RZ, 0xc0, !PT ;  /* 0x00000002006a7812 */ /* 0x040fe200078ec0ff */
[C---:B------:R-:W-:Y:S01]  /*4b50*/  IMAD.SHL.U32 R107, R0.reuse, 0x4, RZ ;  /* 0x00000004006b7824 */ /* 0x040fe200078e00ff */
[C---:B------:R-:W-:Y:S01]  /*4b60*/  LOP3.LUT R108, R0.reuse, 0x4, RZ, 0xc0, !PT ;  /* 0x00000004006c7812 */ /* 0x040fe200078ec0ff */
[----:B------:R-:W-:Y:S01]  /*4b70*/  IMAD.U32 R80, R0, 0x10000, RZ ;  /* 0x0001000000507824 */ /* 0x000fe200078e00ff */
[----:B------:R-:W-:Y:S02]  /*4b80*/  UMOV UR41, 0x400 ;  /* 0x0000040000297882 */ /* 0x000fe40000000000 */
[----:B------:R-:W1:Y:S01]  /*4b90*/  LDC R97, c[0x0][0x370] ;  /* 0x0000dc00ff617b82 */ /* 0x000e620000000800 */
[----:B------:R-:W-:Y:S01]  /*4ba0*/  ULEA UR41, UR37, UR41, 0x18 ;  /* 0x0000002925297291 */ /* 0x000fe2000f8ec0ff */
[----:B------:R-:W-:Y:S01]  /*4bb0*/  LOP3.LUT R7, R6, 0xc0, RZ, 0xc0, !PT ;  /* 0x000000c006077812 */ /* 0x000fe200078ec0ff */
[----:B------:R-:W-:Y:S01]  /*4bc0*/  HFMA2 R81, -RZ, RZ, 0, 0 ;  /* 0x00000000ff517431 */ /* 0x000fe200000001ff */
[----:B------:R-:W-:Y:S01]  /*4bd0*/  LOP3.LUT R80, R80, 0x600000, RZ, 0xc0, !PT ;  /* 0x0060000050507812 */ /* 0x000fe200078ec0ff */
[----:B------:R-:W-:Y:S01]  /*4be0*/  UIADD3 UR4, UPT, UPT, UR41, 0x200, URZ ;  /* 0x0000020029047890 */ /* 0x000fe2000fffe0ff */
[----:B------:R-:W-:Y:S01]  /*4bf0*/  LOP3.LUT R107, R7, 0x18, R107, 0xf8, !PT ;  /* 0x00000018076b7812 */ /* 0x000fe200078ef86b */
[----:B------:R-:W-:Y:S01]  /*4c00*/  IMAD.MOV.U32 R104, RZ, RZ, 0x1 ;  /* 0x00000001ff687424 */ /* 0x000fe200078e00ff */
[----:B------:R-:W2:Y:S01]  /*4c10*/  LDC R42, c[0x0][0xb0c] ;  /* 0x0002c300ff2a7b82 */ /* 0x000ea20000000800 */
[----:B------:R-:W-:-:S02]  /*4c20*/  LOP3.LUT R46, R2, 0x60, R0, 0xf8, !PT ;  /* 0x00000060022e7812 */ /* 0x000fc400078ef800 */
[----:B------:R-:W-:Y:S02]  /*4c30*/  CS2R R102, SRZ ;  /* 0x0000000000667805 */ /* 0x000fe4000001ff00 */
[----:B------:R-:W-:Y:S01]  /*4c40*/  LOP3.LUT R107, R107, 0xf20, R6, 0xf8, !PT ;  /* 0x00000f206b6b7812 */ /* 0x000fe200078ef806 */
[----:B------:R-:W-:Y:S01]  /*4c50*/  IMAD.MOV.U32 R110, RZ, RZ, RZ ;  /* 0x000000ffff6e7224 */ /* 0x000fe200078e00ff */
[----:B------:R-:W-:Y:S01]  /*4c60*/  MOV R99, UR4 ;  /* 0x0000000400637c02 */ /* 0x000fe20008000f00 */
[----:B------:R-:W4:Y:S01]  /*4c70*/  LDCU.64 UR54, c[0x0][0x348] ;  /* 0x00006900ff3677ac */ /* 0x000f220008000a00 */
[----:B------:R-:W-:Y:S01]  /*4c80*/  LOP3.LUT R100, R0, 0x60, RZ, 0xc0, !PT ;  /* 0x0000006000647812 */ /* 0x000fe200078ec0ff */
[----:B------:R-:W1:Y:S01]  /*4c90*/  LDC R95, c[0x0][0xb20] ;  /* 0x0002c800ff5f7b82 */ /* 0x000e620000000800 */
[----:B------:R-:W3:Y:S01]  /*4ca0*/  LDS R5, [UR41+0x160] ;  /* 0x00016029ff057984 */ /* 0x000ee20008000800 */
[----:B------:R-:W-:Y:S01]  /*4cb0*/  IMAD R107, R107, 0x2, R99 ;  /* 0x000000026b6b7824 */ /* 0x000fe200078e0263 */
[----:B------:R-:W1:Y:S03]  /*4cc0*/  LDCU UR36, c[0x0][0x384] ;  /* 0x00007080ff2477ac */ /* 0x000e660008000800 */
[--C-:B------:R-:W-:Y:S01]  /*4cd0*/  IMAD R106, R106, -0x10, R107.reuse ;  /* 0xfffffff06a6a7824 */ /* 0x100fe200078e026b */
[----:B------:R-:W1:Y:S01]  /*4ce0*/  LDCU.64 UR38, c[0x0][0x888] ;  /* 0x00011100ff2677ac */ /* 0x000e620008000a00 */
[----:B------:R-:W1:Y:S01]  /*4cf0*/  LDC R41, c[0x0][0xb30] ;  /* 0x0002cc00ff297b82 */ /* 0x000e620000000800 */
[----:B------:R-:W-:Y:S01]  /*4d00*/  IMAD R105, R108, -0x10, R107 ;  /* 0xfffffff06c697824 */ /* 0x000fe200078e026b */
[----:B------:R-:W1:Y:S01]  /*4d10*/  LDCU.64 UR42, c[0x0][0x8c0] ;  /* 0x00011800ff2a77ac */ /* 0x000e620008000a00 */
[----:B------:R-:W-:-:S05]  /*4d20*/  UMOV UR45, URZ ;  /* 0x000000ff002d7c82 */ /* 0x000fca0008000000 */
[----:B------:R-:W1:Y:S01]  /*4d30*/  LDC R43, c[0x0][0x388] ;  /* 0x0000e200ff2b7b82 */ /* 0x000e620000000800 */
[----:B------:R-:W-:-:S07]  /*4d40*/  UMOV UR52, URZ ;  /* 0x000000ff00347c82 */ /* 0x000fce0008000000 */
[----:B------:R-:W1:Y:S08]  /*4d50*/  LDC.64 R90, c[0x0][0xb10] ;  /* 0x0002c400ff5a7b82 */ /* 0x000e700000000a00 */
[----:B------:R-:W1:Y:S08]  /*4d60*/  LDC.64 R38, c[0x0][0xb18] ;  /* 0x0002c600ff267b82 */ /* 0x000e700000000a00 */
[----:B------:R-:W1:Y:S01]  /*4d70*/  LDC.64 R86, c[0x0][0x888] ;  /* 0x00022200ff567b82 */ /* 0x000e620000000a00 */
[----:B---3--:R-:W-:-:S07]  /*4d80*/  IMAD.IADD R80, R5, 0x1, R80 ;  /* 0x0000000105507824 */ /* 0x008fce00078e0250 */
[----:B------:R-:W3:Y:S08]  /*4d90*/  LDC.64 R36, c[0x0][0xb28] ;  /* 0x0002ca00ff247b82 */ /* 0x000ef00000000a00 */
[----:B------:R-:W1:Y:S08]  /*4da0*/  LDC.64 R88, c[0x0][0x890] ;  /* 0x00022400ff587b82 */ /* 0x000e700000000a00 */
[----:B------:R-:W1:Y:S08]  /*4db0*/  LDC.64 R84, c[0x0][0x8b0] ;  /* 0x00022c00ff547b82 */ /* 0x000e700000000a00 */
[----:B------:R-:W1:Y:S08]  /*4dc0*/  LDC.64 R82, c[0x0][0x8a8] ;  /* 0x00022a00ff527b82 */ /* 0x000e700000000a00 */
[----:B--2-4-:R-:W1:Y:S02]  /*4dd0*/  LDC R96, c[0x0][0x374] ;  /* 0x0000dd00ff607b82 */ /* 0x014e640000000800 */
.L_x_129:
[----:B------:R-:W-:Y:S02]  /*4de0*/  LEA R0, R110, UR41, 0x3 ;  /* 0x000000296e007c11 */ /* 0x000fe4000f8e18ff */
[----:B------:R-:W-:Y:S02]  /*4df0*/  SHF.L.U32 R2, R102, 0x1f, RZ ;  /* 0x0000001f66027819 */ /* 0x000fe400000006ff */
[----:B-1----:R-:W-:Y:S02]  /*4e00*/  LEA R16, R110, UR41, 0x4 ;  /* 0x000000296e107c11 */ /* 0x002fe4000f8e20ff */
[----:B--2---:R-:W2:Y:S02]  /*4e10*/  SYNCS.PHASECHK.TRANS64.TRYWAIT P0, [R0+URZ+0xb0], R2 ;  /* 0x0000b002000075a7 */ /* 0x004ea400080011ff */
[----:B--2---:R-:W-:Y:S05]  /*4e20*/  @!P0 BRA `(.L_x_85) ;  /* 0x0000004c00008947 */ /* 0x004fea0003800000 */
.L_x_181:
[----:B------:R-:W4:Y:S01]  /*4e30*/  LDC.64 R12, c[0x0][0xb10] ;  /* 0x0002c400ff0c7b82 */ /* 0x000f220000000a00 */
[----:B------:R-:W3:Y:S01]  /*4e40*/  LDS.128 R16, [R16+0x140] ;  /* 0x0001400010107984 */ /* 0x000ee20000000c00 */
[----:B-1----:R-:W-:Y:S01]  /*4e50*/  ISETP.NE.AND P1, PT, R41, 0x1, PT ;  /* 0x000000012900780c */ /* 0x002fe20003f25270 */
[----:B--2---:R-:W-:Y:S01]  /*4e60*/  VIADD R0, R0, 0xc0 ;  /* 0x000000c000007836 */ /* 0x004fe20000000000 */
[----:B------:R-:W-:Y:S04]  /*4e70*/  ISETP.GE.AND P0, PT, R40, 0x1, PT ;  /* 0x000000012800780c */ /* 0x000fe80003f06270 */
[----:B------:R-:W1:Y:S01]  /*4e80*/  LDC.64 R10, c[0x0][0xb18] ;  /* 0x0002c600ff0a7b82 */ /* 0x000e620000000a00 */
[----:B------:R-:W-:Y:S01]  /*4e90*/  PRMT R0, RZ, 0x654, R0 ;  /* 0x00000654ff007816 */ /* 0x000fe20000000000 */
[----:B------:R-:W-:Y:S01]  /*4ea0*/  @!PT LDS RZ, [RZ] ;  /* 0x00000000fffff984 */ /* 0x000fe20000000800 */
[----:B------:R-:W-:Y:S01]  /*4eb0*/  @!PT LDS RZ, [RZ] ;  /* 0x00000000fffff984 */ /* 0x000fe20000000800 */
[----:B------:R-:W-:Y:S01]  /*4ec0*/  @!PT LDS RZ, [RZ] ;  /* 0x00000000fffff984 */ /* 0x000fe20000000800 */
[----:B------:R-:W-:Y:S01]  /*4ed0*/  @!PT LDS RZ, [RZ] ;  /* 0x00000000fffff984 */ /* 0x000fe20000000800 */
[----:B------:R2:W-:Y:S06]  /*4ee0*/  MEMBAR.ALL.CTA ;  /* 0x0000000000007992 */ /* 0x0005ec0000008000 */
[----:B--2---:R-:W2:Y:S01]  /*4ef0*/  FENCE.VIEW.ASYNC.S ;  /* 0x00000000000073c6 */ /* 0x004ea20000000000 */
[----:B------:R-:W1:Y:S08]  /*4f00*/  @!P1 LDC R14, c[0x0][0xb20] ;  /* 0x0002c800ff0e9b82 */ /* 0x000e700000000800 */
[----:B------:R-:W1:Y:S01]  /*4f10*/  @!P1 LDC R9, c[0x0][0xb0c] ;  /* 0x0002c300ff099b82 */ /* 0x000e620000000800 */
[----:B--2---:R2:W-:Y:S01]  /*4f20*/  SYNCS.ARRIVE.TRANS64.RED.A1T0 RZ, [R0+URZ], RZ ;  /* 0x000000ff00ff79a7 */ /* 0x0045e200081004ff */
[----:B---3--:R-:W-:Y:S04]  /*4f30*/  LOP3.LUT P4, RZ, R18, 0x1, RZ, 0xc0, !PT ;  /* 0x0000000112ff7812 */ /* 0x008fe8000788c0ff */
[----:B------:R-:W-:Y:S09]  /*4f40*/  P2R R109, PR, RZ, 0x10 ;  /* 0x00000010ff6d7803 */ /* 0x000ff20000000000 */
[----:B------:R-:W-:Y:S02]  /*4f50*/  @P4 MOV R45, R16 ;  /* 0x00000010002d4202 */ /* 0x000fe40000000f00 */
[----:B------:R-:W-:Y:S01]  /*4f60*/  @P4 LOP3.LUT R44, R17, 0xffff, RZ, 0xc0, !PT ;  /* 0x0000ffff112c4812 */ /* 0x000fe200078ec0ff */
[----:B--2-4-:R-:W-:Y:S06]  /*4f70*/  @!P0 BRA `(.L_x_86) ;  /* 0x0000000000a48947 */ /* 0x014fec0003800000 */
[----:B------:R-:W-:Y:S01]  /*4f80*/  IMAD.HI.U32 R0, R96, R39, RZ ;  /* 0x0000002760007227 */ /* 0x000fe200078e00ff */
[----:B------:R-:W-:Y:S02]  /*4f90*/  ISETP.NE.AND P0, PT, R38, 0x1, PT ;  /* 0x000000012600780c */ /* 0x000fe40003f05270 */
[----:B------:R-:W-:Y:S01]  /*4fa0*/  ISETP.NE.AND P2, PT, R40, 0x1, PT ;  /* 0x000000012800780c */ /* 0x000fe20003f45270 */
[----:B------:R-:W-:Y:S01]  /*4fb0*/  IMAD.HI.U32 R6, R97, R90, RZ ;  /* 0x0000005a61067227 */ /* 0x000fe200078e00ff */
[----:B------:R-:W-:Y:S02]  /*4fc0*/  SHF.R.U32.HI R0, RZ, R95, R0 ;  /* 0x0000005fff007219 */ /* 0x000fe40000011600 */
[----:B------:R-:W-:Y:S01]  /*4fd0*/  ISETP.NE.AND P3, PT, R42, 0x1, PT ;  /* 0x000000012a00780c */ /* 0x000fe20003f65270 */
[----:B------:R-:W-:Y:S01]  /*4fe0*/  IMAD.HI.U32 R8, R44, R39, RZ ;  /* 0x000000272c087227 */ /* 0x000fe200078e00ff */
[-C--:B------:R-:W-:Y:S02]  /*4ff0*/  SHF.R.U32.HI R6, RZ, R91.reuse, R6 ;  /* 0x0000005bff067219 */ /* 0x080fe40000011606 */
[----:B------:R-:W-:Y:S01]  /*5000*/  SEL R0, R96, R0, !P0 ;  /* 0x0000000060007207 */ /* 0x000fe20004000000 */
[----:B------:R-:W-:Y:S01]  /*5010*/  IMAD.HI.U32 R7, R45, R90, RZ ;  /* 0x0000005a2d077227 */ /* 0x000fe200078e00ff */
[----:B------:R-:W-:Y:S03]  /*5020*/  SEL R6, R97, R6, !P3 ;  /* 0x0000000661067207 */ /* 0x000fe60005800000 */
[-C--:B------:R-:W-:Y:S01]  /*5030*/  IMAD.HI.U32 R5, R0, R36.reuse, RZ ;  /* 0x0000002400057227 */ /* 0x080fe200078e00ff */
[----:B------:R-:W-:Y:S03]  /*5040*/  SHF.R.U32.HI R7, RZ, R91, R7 ;  /* 0x0000005bff077219 */ /* 0x000fe60000011607 */
[----:B------:R-:W-:Y:S01]  /*5050*/  IMAD.HI.U32 R2, R6, R36, RZ ;  /* 0x0000002406027227 */ /* 0x000fe200078e00ff */
[----:B------:R-:W-:Y:S02]  /*5060*/  @P2 SHF.R.U32.HI R0, RZ, R37, R5 ;  /* 0x00000025ff002219 */ /* 0x000fe40000011605 */
[----:B------:R-:W-:Y:S02]  /*5070*/  SHF.R.U32.HI R5, RZ, R95, R8 ;  /* 0x0000005fff057219 */ /* 0x000fe40000011608 */
[----:B------:R-:W-:Y:S01]  /*5080*/  @P2 SHF.R.U32.HI R6, RZ, R37, R2 ;  /* 0x00000025ff062219 */ /* 0x000fe20000011602 */
[----:B------:R-:W-:Y:S01]  /*5090*/  IMAD R0, R40, R0, RZ ;  /* 0x0000000028007224 */ /* 0x000fe200078e02ff */
[----:B------:R-:W-:Y:S02]  /*50a0*/  SEL R5, R44, R5, !P0 ;  /* 0x000000052c057207 */ /* 0x000fe40004000000 */
[----:B------:R-:W-:Y:S01]  /*50b0*/  SEL R2, R45, R7, !P3 ;  /* 0x000000072d027207 */ /* 0x000fe20005800000 */
[----:B------:R-:W-:Y:S01]  /*50c0*/  IMAD R7, R40, R6, RZ ;  /* 0x0000000628077224 */ /* 0x000fe200078e02ff */
[C---:B------:R-:W-:Y:S01]  /*50d0*/  ISETP.GE.AND P0, PT, R5.reuse, R0, PT ;  /* 0x000000000500720c */ /* 0x040fe20003f06270 */
[C---:B------:R-:W-:Y:S03]  /*50e0*/  IMAD.HI.U32 R0, R5.reuse, R36, RZ ;  /* 0x0000002405007227 */ /* 0x040fe600078e00ff */
[C---:B------:R-:W-:Y:S02]  /*50f0*/  ISETP.GE.OR P0, PT, R2.reuse, R7, P0 ;  /* 0x000000070200720c */ /* 0x040fe40000706670 */
[----:B------:R-:W-:Y:S04]  /*5100*/  SHF.R.U32.HI R0, RZ, R37, R0 ;  /* 0x00000025ff007219 */ /* 0x000fe80000011600 */
[C---:B------:R-:W-:Y:S05]  /*5110*/  SEL R8, R5.reuse, R0, !P2 ;  /* 0x0000000005087207 */ /* 0x040fea0005000000 */
        /* <DEDUP_REMOVED lines=14> */
[----:B------:R-:W-:Y:S07]  /*5200*/  IMAD R44, R5, R38, R44 ;  /* 0x00000026052c7224 */ /* 0x000fee00078e022c */
.L_x_86:
[----:B-1----:R-:W-:Y:S01]  /*5210*/  @!P1 ISETP.NE.AND P0, PT, R10, 0x1, PT ;  /* 0x000000010a00980c */ /* 0x002fe20003f05270 */
[----:B------:R-:W-:Y:S01]  /*5220*/  @!P1 IMAD.HI.U32 R2, R44, R11, RZ ;  /* 0x0000000b2c029227 */ /* 0x000fe200078e00ff */
[----:B------:R-:W-:Y:S01]  /*5230*/  R2UR UR5, R4 ;  /* 0x00000000040572ca */ /* 0x000fe200000e0000 */
[----:B------:R-:W-:Y:S01]  /*5240*/  BSSY.RECONVERGENT B6, `(.L_x_87) ;  /* 0x0000031000067945 */ /* 0x000fe20003800200 */
[----:B------:R-:W-:Y:S01]  /*5250*/  R2UR UR4, R3 ;  /* 0x00000000030472ca */ /* 0x000fe200000e0000 */
[----:B------:R-:W-:Y:S01]  /*5260*/  @!P1 IMAD.HI.U32 R0, R45, R12, RZ ;  /* 0x0000000c2d009227 */ /* 0x000fe200078e00ff */
[----:B------:R-:W-:Y:S02]  /*5270*/  @!P1 SHF.R.U32.HI R2, RZ, R14, R2 ;  /* 0x0000000eff029219 */ /* 0x000fe40000011602 */
[----:B------:R-:W-:Y:S01]  /*5280*/  @!P1 ISETP.NE.AND P2, PT, R9, 0x1, PT ;  /* 0x000000010900980c */ /* 0x000fe20003f45270 */
[----:B------:R-:W-:Y:S01]  /*5290*/  VIADD R110, R110, 0x1 ;  /* 0x000000016e6e7836 */ /* 0x000fe20000000000 */
[----:B------:R-:W-:Y:S02]  /*52a0*/  @!P1 SEL R2, R44, R2, !P0 ;  /* 0x000000022c029207 */ /* 0x000fe40004000000 */
[----:B------:R-:W-:Y:S02]  /*52b0*/  @!P1 SHF.R.U32.HI R0, RZ, R13, R0 ;  /* 0x0000000dff009219 */ /* 0x000fe40000011600 */
[----:B------:R-:W-:Y:S01]  /*52c0*/  LOP3.LUT P0, RZ, R99, 0x1b0, RZ, 0xc0, !PT ;  /* 0x000001b063ff7812 */ /* 0x000fe2000780c0ff */
[----:B------:R-:W-:Y:S01]  /*52d0*/  USHF.L.U32 UR50, UR5, 0x7, URZ ;  /* 0x0000000705327899 */ /* 0x000fe200080006ff */
[----:B------:R-:W-:Y:S01]  /*52e0*/  @!P1 SEL R3, R45, R0, !P2 ;  /* 0x000000002d039207 */ /* 0x000fe20005000000 */
[----:B------:R-:W-:Y:S01]  /*52f0*/  USHF.L.U32 UR49, UR4, 0x7, URZ ;  /* 0x0000000704317899 */ /* 0x000fe200080006ff */
[----:B------:R-:W-:Y:S03]  /*5300*/  @P4 SHF.R.U32.HI R101, RZ, 0x10, R17 ;  /* 0x00000010ff654819 */ /* 0x000fe60000011611 */
[----:B------:R-:W-:Y:S02]  /*5310*/  @!P1 IMAD.IADD R0, R2, 0x1, -R3 ;  /* 0x0000000102009824 */ /* 0x000fe400078e0a03 */
[----:B------:R-:W-:Y:S02]  /*5320*/  @!P1 IMAD.IADD R2, R3, 0x1, -R2 ;  /* 0x0000000103029824 */ /* 0x000fe400078e0a02 */
[----:B------:R-:W-:Y:S02]  /*5330*/  @!P1 IMAD R45, R0, R9, R45 ;  /* 0x00000009002d9224 */ /* 0x000fe400078e022d */
[----:B------:R-:W-:Y:S01]  /*5340*/  @!P1 IMAD R44, R2, R10, R44 ;  /* 0x0000000a022c9224 */ /* 0x000fe200078e022c */
[----:B------:R-:W-:Y:S06]  /*5350*/  @!P0 BRA `(.L_x_88) ;  /* 0x00000000007c8947 */ /* 0x000fec0003800000 */
[----:B------:R-:W1:Y:S01]  /*5360*/  LDCU.64 UR8, c[0x4][0x80] ;  /* 0x01001000ff0877ac */ /* 0x000e620008000a00 */
[----:B------:R-:W-:Y:S01]  /*5370*/  MOV R2, 0x0 ;  /* 0x0000000000027802 */ /* 0x000fe20000000f00 */
[----:B------:R-:W-:Y:S02]  /*5380*/  HFMA2 R12, -RZ, RZ, 0, 5.9604644775390625e-08 ;  /* 0x00000001ff0c7431 */ /* 0x000fe400000001ff */
[----:B------:R-:W-:Y:S01]  /*5390*/  IMAD.MOV.U32 R8, RZ, RZ, 0x70 ;  /* 0x00000070ff087424 */ /* 0x000fe200078e00ff */
[----:B------:R2:W3:Y:S01]  /*53a0*/  LDC.64 R14, c[0x4][R2] ;  /* 0x01000000020e7b82 */ /* 0x0004e20000000a00 */
[----:B------:R-:W4:Y:S01]  /*53b0*/  LDCU.64 UR6, c[0x4][0x88] ;  /* 0x01001100ff0677ac */ /* 0x000f220008000a00 */
[----:B------:R-:W-:Y:S01]  /*53c0*/  IMAD.MOV.U32 R13, RZ, RZ, RZ ;  /* 0x000000ffff0d7224 */ /* 0x000fe200078e00ff */
[----:B------:R-:W2:Y:S01]  /*53d0*/  LDCU.64 UR4, c[0x4][0x8] ;  /* 0x01000100ff0477ac */ /* 0x000ea20008000a00 */
[----:B-1----:R-:W-:Y:S01]  /*53e0*/  MOV R5, UR9 ;  /* 0x0000000900057c02 */ /* 0x002fe20008000f00 */
[----:B------:R-:W-:Y:S01]  /*53f0*/  IMAD.U32 R4, RZ, RZ, UR8 ;  /* 0x00000008ff047e24 */ /* 0x000fe2000f8e00ff */
[----:B----4-:R-:W-:Y:S01]  /*5400*/  MOV R7, UR7 ;  /* 0x0000000700077c02 */ /* 0x010fe20008000f00 */
[----:B------:R-:W-:Y:S01]  /*5410*/  IMAD.U32 R6, RZ, RZ, UR6 ;  /* 0x00000006ff067e24 */ /* 0x000fe2000f8e00ff */
[----:B--2---:R-:W-:Y:S01]  /*5420*/  MOV R11, UR5 ;  /* 0x00000005000b7c02 */ /* 0x004fe20008000f00 */
[----:B------:R-:W-:Y:S02]  /*5430*/  IMAD.U32 R10, RZ, RZ, UR4 ;  /* 0x00000004ff0a7e24 */ /* 0x000fe4000f8e00ff */
[----:B------:R-:W-:Y:S07]  /*5440*/  LEPC R20, `(.L_x_89) ;  /* 0x000000001014794e */ /* 0x000fee0000000000 */
[----:B---3-5:R-:W-:Y:S05]  /*5450*/  CALL.ABS.NOINC R14 ;  /* 0x000000000e007343 */ /* 0x028fea0003c00000 */
.L_x_89:
[----:B------:R-:W1:Y:S01]  /*5460*/  LDCU.64 UR8, c[0x4][0x80] ;  /* 0x01001000ff0877ac */ /* 0x000e620008000a00 */
[----:B------:R-:W2:Y:S01]  /*5470*/  LDC.64 R2, c[0x4][R2] ;  /* 0x0100000002027b82 */ /* 0x000ea20000000a00 */
[----:B------:R-:W-:Y:S02]  /*5480*/  HFMA2 R12, -RZ, RZ, 0, 5.9604644775390625e-08 ;  /* 0x00000001ff0c7431 */ /* 0x000fe400000001ff */
[----:B------:R-:W-:Y:S02]  /*5490*/  IMAD.MOV.U32 R8, RZ, RZ, 0x70 ;  /* 0x00000070ff087424 */ /* 0x000fe400078e00ff */
[----:B------:R-:W-:Y:S01]  /*54a0*/  IMAD.MOV.U32 R13, RZ, RZ, RZ ;  /* 0x000000ffff0d7224 */ /* 0x000fe200078e00ff */
[----:B------:R-:W3:Y:S01]  /*54b0*/  LDCU.64 UR6, c[0x4][0x88] ;  /* 0x01001100ff0677ac */ /* 0x000ee20008000a00 */
[----:B------:R-:W4:Y:S01]  /*54c0*/  LDCU.64 UR4, c[0x4][0x8] ;  /* 0x01000100ff0477ac */ /* 0x000f220008000a00 */
[----:B-1----:R-:W-:Y:S02]  /*54d0*/  MOV R4, UR8 ;  /* 0x0000000800047c02 */ /* 0x002fe40008000f00 */
[----:B------:R-:W-:Y:S02]  /*54e0*/  MOV R5, UR9 ;  /* 0x0000000900057c02 */ /* 0x000fe40008000f00 */
[----:B---3--:R-:W-:Y:S01]  /*54f0*/  MOV R7, UR7 ;  /* 0x0000000700077c02 */ /* 0x008fe20008000f00 */
[----:B------:R-:W-:Y:S01]  /*5500*/  IMAD.U32 R6, RZ, RZ, UR6 ;  /* 0x00000006ff067e24 */ /* 0x000fe2000f8e00ff */
[----:B----4-:R-:W-:Y:S01]  /*5510*/  MOV R11, UR5 ;  /* 0x00000005000b7c02 */ /* 0x010fe20008000f00 */
[----:B------:R-:W-:Y:S02]  /*5520*/  IMAD.U32 R10, RZ, RZ, UR4 ;  /* 0x00000004ff0a7e24 */ /* 0x000fe4000f8e00ff */
[----:B------:R-:W-:Y:S07]  /*5530*/  LEPC R20, `(.L_x_88) ;  /* 0x000000001014794e */ /* 0x000fee0000000000 */
[----:B--2---:R-:W-:Y:S05]  /*5540*/  CALL.ABS.NOINC R2 ;  /* 0x0000000002007343 */ /* 0x004fea0003c00000 */
.L_x_88:
[----:B------:R-:W-:Y:S05]  /*5550*/  BSYNC.RECONVERGENT B6 ;  /* 0x0000000000067941 */ /* 0x000fea0003800200 */
.L_x_87:
[----:B------:R-:W-:Y:S02]  /*5560*/  ISETP.NE.U32.AND P0, PT, RZ, UR38, PT ;  /* 0x00000026ff007c0c */ /* 0x000fe4000bf05070 */
[C---:B------:R-:W-:Y:S02]  /*5570*/  ISETP.NE.U32.AND P2, PT, R88.reuse, RZ, PT ;  /* 0x000000ff5800720c */ /* 0x040fe40003f45070 */
[----:B------:R-:W-:Y:S02]  /*5580*/  ISETP.NE.U32.AND P4, PT, R88, RZ, PT ;  /* 0x000000ff5800720c */ /* 0x000fe40003f85070 */
[----:B------:R-:W-:Y:S02]  /*5590*/  ISETP.NE.AND.EX P0, PT, RZ, UR39, PT, P0 ;  /* 0x00000027ff007c0c */ /* 0x000fe4000bf05300 */
[C---:B------:R-:W-:Y:S02]  /*55a0*/  ISETP.NE.AND.EX P2, PT, R89.reuse, RZ, PT, P2 ;  /* 0x000000ff5900720c */ /* 0x040fe40003f45320 */
[----:B------:R-:W-:Y:S02]  /*55b0*/  ISETP.NE.AND.EX P4, PT, R89, RZ, P0, P4 ;  /* 0x000000ff5900720c */ /* 0x000fe40000785340 */
[----:B------:R-:W-:Y:S02]  /*55c0*/  ISETP.NE.U32.AND P5, PT, R84, RZ, PT ;  /* 0x000000ff5400720c */ /* 0x000fe40003fa5070 */
[----:B------:R-:W-:Y:S02]  /*55d0*/  ISETP.NE.U32.AND P3, PT, RZ, UR38, PT ;  /* 0x00000026ff007c0c */ /* 0x000fe4000bf65070 */
[----:B------:R-:W-:Y:S02]  /*55e0*/  PLOP3.LUT P0, PT, PT, PT, PT, 0x8, 0x80 ;  /* 0x000000000080781c */ /* 0x000fe40003f0e170 */
[----:B------:R-:W-:Y:S02]  /*55f0*/  ISETP.NE.AND.EX P5, PT, R85, RZ, PT, P5 ;  /* 0x000000ff5500720c */ /* 0x000fe40003fa5350 */
[----:B------:R-:W-:Y:S03]  /*5600*/  ISETP.NE.AND.EX P3, PT, RZ, UR39, PT, P3 ;  /* 0x00000027ff007c0c */ /* 0x000fe6000bf65330 */
[----:B------:R-:W-:Y:S01]  /*5610*/  @!P4 PLOP3.LUT P0, PT, P2, PT, PT, 0x80, 0x8 ;  /* 0x000000000008c81c */ /* 0x000fe2000170f070 */
[----:B------:R-:W-:Y:S01]  /*5620*/  @!UPT UIADD3 URZ, UPT, UPT, URZ, URZ, URZ ;  /* 0x000000fffffff290 */ /* 0x000fe2000fffe0ff */
[----:B------:R-:W-:Y:S11]  /*5630*/  @!P2 BRA `(.L_x_90) ;  /* 0x00000000002ca947 */ /* 0x000ff60003800000 */
[----:B------:R-:W-:Y:S01]  /*5640*/  ISETP.NE.U32.AND P1, PT, R86, RZ, PT ;  /* 0x000000ff5600720c */ /* 0x000fe20003f25070 */
[----:B------:R-:W-:Y:S03]  /*5650*/  IMAD.MOV.U32 R94, RZ, RZ, 0x1 ;  /* 0x00000001ff5e7424 */ /* 0x000fe600078e00ff */
[----:B------:R-:W-:Y:S11]  /*5660*/  ISETP.NE.AND.EX P1, PT, R87, RZ, PT, P1 ;  /* 0x000000ff5700720c */ /* 0x000ff60003f25310 */
[----:B------:R-:W-:Y:S02]  /*5670*/  @!UPT UIADD3 URZ, UPT, UPT, URZ, URZ, URZ ;  /* 0x000000fffffff290 */ /* 0x000fe4000fffe0ff */
[----:B------:R-:W1:Y:S01]  /*5680*/  @P1 LDC.64 R2, c[0x0][0x888] ;  /* 0x00022200ff021b82 */ /* 0x000e620000000a00 */
[----:B------:R-:W-:Y:S04]  /*5690*/  @P1 IMAD R0, R88, UR44, RZ ;  /* 0x0000002c58001c24 */ /* 0x000fe8000f8e02ff */
[----:B-1----:R-:W-:Y:S04]  /*56a0*/  @P1 IMAD.WIDE R2, R0, 0x4, R2 ;  /* 0x0000000400021825 */ /* 0x002fe800078e0202 */
[----:B------:R-:W-:Y:S01]  /*56b0*/  HFMA2 R0, -RZ, RZ, 0, 5.9604644775390625e-08 ;  /* 0x00000001ff007431 */ /* 0x000fe200000001ff */
[----:B-----5:R1:W5:Y:S04]  /*56c0*/  @P1 LDG.E R49, desc[UR46][R2.64] ;  /* 0x0000002e02311981 */ /* 0x020368000c1e1900 */
[----:B------:R-:W-:Y:S01]  /*56d0*/  @!P1 PRMT R94, R0, 0x7610, R94 ;  /* 0x00007610005e9816 */ /* 0x000fe2000000005e */
[----:B-1----:R-:W2:Y:S06]  /*56e0*/  @!P1 LDC R49, c[0x0][0x880] ;  /* 0x00022000ff319b82 */ /* 0x002eac0000000800 */
.L_x_90:
[----:B------:R-:W-:Y:S05]  /*56f0*/  @!P5 BRA `(.L_x_91) ;  /* 0x000000000020d947 */ /* 0x000fea0003800000 */
[----:B------:R-:W-:Y:S04]  /*5700*/  ISETP.NE.U32.AND P1, PT, R82, RZ, PT ;  /* 0x000000ff5200720c */ /* 0x000fe80003f25070 */
[----:B------:R-:W-:Y:S11]  /*5710*/  ISETP.NE.AND.EX P1, PT, R83, RZ, PT, P1 ;  /* 0x000000ff5300720c */ /* 0x000ff60003f25310 */
[----:B------:R-:W-:Y:S02]  /*5720*/  @!UPT UIADD3 URZ, UPT, UPT, URZ, URZ, URZ ;  /* 0x000000fffffff290 */ /* 0x000fe4000fffe0ff */
[----:B------:R-:W1:Y:S01]  /*5730*/  @P1 LDC.64 R2, c[0x0][0x8a8] ;  /* 0x00022a00ff021b82 */ /* 0x000e620000000a00 */
[----:B------:R-:W-:Y:S04]  /*5740*/  @P1 IMAD R0, R84, UR44, RZ ;  /* 0x0000002c54001c24 */ /* 0x000fe8000f8e02ff */
[----:B-1----:R-:W-:Y:S05]  /*5750*/  @P1 IMAD.WIDE R2, R0, 0x4, R2 ;  /* 0x0000000400021825 */ /* 0x002fea00078e0202 */
[----:B-----5:R1:W5:Y:S02]  /*5760*/  @P1 LDG.E R47, desc[UR46][R2.64] ;  /* 0x0000002e022f1981 */ /* 0x020364000c1e1900 */
[----:B-1----:R-:W3:Y:S02]  /*5770*/  @!P1 LDC R47, c[0x0][0x8a0] ;  /* 0x00022800ff2f9b82 */ /* 0x002ee40000000800 */
.L_x_91:
[----:B--2--5:R-:W-:Y:S01]  /*5780*/  FSETP.NEU.AND P1, PT, R49, RZ, PT ;  /* 0x000000ff3100720b */ /* 0x024fe20003f2d000 */
[----:B------:R-:W1:Y:S01]  /*5790*/  LDCU UR4, c[0x0][0x8c8] ;  /* 0x00011900ff0477ac */ /* 0x000e620008000800 */
[----:B------:R-:W-:Y:S02]  /*57a0*/  SEL R6, RZ, 0xffffffff, P3 ;  /* 0xffffffffff067807 */ /* 0x000fe40001800000 */
[----:B------:R-:W-:Y:S01]  /*57b0*/  @!P4 LOP3.LUT P3, RZ, R94, 0xff, RZ, 0xc0, !PT ;  /* 0x000000ff5effc812 */ /* 0x000fe2000786c0ff */
[----:B------:R-:W-:Y:S01]  /*57c0*/  UISETP.NE.U32.AND UP0, UPT, UR42, URZ, UPT ;  /* 0x000000ff2a00728c */ /* 0x000fe2000bf05070 */
[----:B------:R-:W-:Y:S02]  /*57d0*/  @!P4 SEL R0, RZ, 0xffffffff, P1 ;  /* 0xffffffffff00c807 */ /* 0x000fe40000800000 */
[----:B------:R-:W-:Y:S01]  /*57e0*/  LOP3.LUT R104, R104, 0x1, RZ, 0x3c, !PT ;  /* 0x0000000168687812 */ /* 0x000fe200078e3cff */
[----:B------:R-:W-:Y:S01]  /*57f0*/  UISETP.NE.AND.EX UP0, UPT, UR43, URZ, UPT, UP0 ;  /* 0x000000ff2b00728c */ /* 0x000fe2000bf05300 */
[----:B------:R-:W-:Y:S04]  /*5800*/  @P0 SEL R0, R6, R0, !P3 ;  /* 0x0000000006000207 */ /* 0x000fe80005800000 */
[----:B------:R-:W-:Y:S04]  /*5810*/  @!P4 LOP3.LUT R0, R0, 0x1, RZ, 0xc0, !PT ;  /* 0x000000010000c812 */ /* 0x000fe800078ec0ff */
[----:B------:R-:W-:Y:S01]  /*5820*/  ISETP.NE.U32.OR P5, PT, R0, 0x1, P4 ;  /* 0x000000010000780c */ /* 0x000fe200027a5470 */
[----:B-1----:R-:W-:Y:S03]  /*5830*/  IMAD.U32 R2, RZ, RZ, UR4 ;  /* 0x00000004ff027e24 */ /* 0x002fe6000f8e00ff */
[----:B------:R-:W-:Y:S09]  /*5840*/  P2R R111, PR, RZ, 0x20 ;  /* 0x00000020ff6f7803 */ /* 0x000ff20000000000 */
[----:B------:R-:W-:Y:S01]  /*5850*/  @P5 SHF.L.U32 R7, R104, 0x1f, RZ ;  /* 0x0000001f68075819 */ /* 0x000fe200000006ff */
[----:B------:R-:W-:Y:S06]  /*5860*/  BRA.U !UP0, `(.L_x_92) ;  /* 0x00000001084c7547 */ /* 0x000fec000b800000 */
[----:B------:R-:W-:Y:S01]  /*5870*/  ISETP.LE.AND P0, PT, R43, UR49, PT ;  /* 0x000000312b007c0c */ /* 0x000fe2000bf03270 */
[----:B------:R-:W-:Y:S05]  /*5880*/  VIADD R0, R46, UR50 ;  /* 0x000000322e007c36 */ /* 0x000fea0008000000 */
[----:B------:R-:W-:Y:S01]  /*5890*/  ISETP.GE.OR P0, PT, R0, UR36, P0 ;  /* 0x0000002400007c0c */ /* 0x000fe20008706670 */
[----:B------:R-:W-:Y:S11]  /*58a0*/  IMAD.U32 R0, RZ, RZ, UR50 ;  /* 0x00000032ff007e24 */ /* 0x000ff6000f8e00ff */
[----:B------:R-:W-:Y:S01]  /*58b0*/  @!UPT UIADD3 URZ, UPT, UPT, URZ, URZ, URZ ;  /* 0x000000fffffff290 */ /* 0x000fe2000fffe0ff */
[----:B------:R-:W-:Y:S01]  /*58c0*/  @!P0 IADD3 R2, P3, PT, R46, UR50, RZ ;  /* 0x000000322e028c10 */ /* 0x000fe2000ff7e0ff */
[----:B------:R-:W1:Y:S01]  /*58d0*/  @!P0 LDC.64 R4, c[0x0][0x8d0] ;  /* 0x00023400ff048b82 */ /* 0x000e620000000a00 */
[----:B------:R-:W-:Y:S02]  /*58e0*/  VOTEU.ALL UP0, P0 ;  /* 0x0000000000ff7886 */ /* 0x000fe40000000000 */
[----:B------:R-:W-:Y:S03]  /*58f0*/  @!P0 LEA.HI.X.SX32 R3, R0, RZ, 0x1, P3 ;  /* 0x000000ff00038211 */ /* 0x000fe600018f0eff */
[----:B------:R-:W-:Y:S06]  /*5900*/  @!UP0 USHF.R.S32.HI UR4, URZ, 0x1f, UR44 ;  /* 0x0000001fff048899 */ /* 0x000fec000801142c */
[C---:B-1----:R-:W-:Y:S02]  /*5910*/  @!P0 IMAD R0, R4.reuse, UR4, RZ ;  /* 0x0000000404008c24 */ /* 0x042fe4000f8e02ff */
[----:B------:R-:W-:Y:S04]  /*5920*/  @!P0 IMAD.WIDE.U32 R2, R4, UR44, R2 ;  /* 0x0000002c04028c25 */ /* 0x000fe8000f8e0002 */
[----:B------:R-:W-:Y:S01]  /*5930*/  @!P0 IMAD R0, R5, UR44, R0 ;  /* 0x0000002c05008c24 */ /* 0x000fe2000f8e0200 */
[C---:B------:R-:W-:Y:S04]  /*5940*/  @!P0 LEA R4, P3, R2.reuse, UR42, 0x1 ;  /* 0x0000002a02048c11 */ /* 0x040fe8000f8608ff */
[----:B------:R-:W-:Y:S04]  /*5950*/  @!P0 IADD3 R0, PT, PT, R3, R0, RZ ;  /* 0x0000000003008210 */ /* 0x000fe80007ffe0ff */
[----:B------:R-:W-:Y:S01]  /*5960*/  @!P0 LEA.HI.X R5, R2, UR43, R0, 0x1, P3 ;  /* 0x0000002b02058c11 */ /* 0x000fe200098f0c00 */
[----:B------:R-:W-:Y:S04]  /*5970*/  IMAD.MOV.U32 R2, RZ, RZ, RZ ;  /* 0x000000ffff027224 */ /* 0x000fe800078e00ff */
[----:B------:R-:W2:Y:S02]  /*5980*/  @!P0 LDG.E.U16 R4, desc[UR46][R4.64] ;  /* 0x0000002e04048981 */ /* 0x000ea4000c1e1500 */
[----:B--2---:R-:W-:Y:S07]  /*5990*/  @!P0 SHF.L.U32 R2, R4, 0x10, RZ ;  /* 0x0000001004028819 */ /* 0x004fee00000006ff */
.L_x_92:
[----:B------:R-:W1:Y:S01]  /*59a0*/  @P5 SYNCS.PHASECHK.TRANS64.TRYWAIT P3, [UR41+0x60], R7 ;  /* 0x00006007ff0055a7 */ /* 0x000e620008061129 */
[----:B------:R-:W-:Y:S01]  /*59b0*/  LEA R60, R81, UR41, 0x3 ;  /* 0x00000029513c7c11 */ /* 0x000fe2000f8e18ff */
[----:B------:R-:W-:Y:S01]  /*59c0*/  BSSY B1, `(.L_x_93) ;  /* 0x000002d000017945 */ /* 0x000fe20003800000 */
[----:B------:R-:W-:Y:S01]  /*59d0*/  SHF.L.U32 R0, R103, 0x1f, RZ ;  /* 0x0000001f67007819 */ /* 0x000fe200000006ff */
[----:B------:R-:W-:Y:S01]  /*59e0*/  IMAD.MOV.U32 R62, RZ, RZ, 0x1 ;  /* 0x00000001ff3e7424 */ /* 0x000fe200078e00ff */
[----:B------:R-:W-:Y:S01]  /*59f0*/  LOP3.LUT P4, R112, R94, 0xff, RZ, 0xc0, !PT ;  /* 0x000000ff5e707812 */ /* 0x000fe2000788c0ff */
[----:B------:R-:W-:Y:S01]  /*5a00*/  IMAD R51, R81, 0x80, R80 ;  /* 0x0000008051337824 */ /* 0x000fe200078e0250 */
[----:B------:R-:W-:Y:S01]  /*5a10*/  SEL R3, RZ, 0xffffffff, P1 ;  /* 0xffffffffff037807 */ /* 0x000fe20000800000 */
[----:B------:R-:W-:Y:S01]  /*5a20*/  IMAD R113, R108, -0x10, R106 ;  /* 0xfffffff06c717824 */ /* 0x000fe200078e026a */
[----:B------:R-:W-:Y:S01]  /*5a30*/  CS2R R78, SRZ ;  /* 0x00000000004e7805 */ /* 0x000fe2000001ff00 */
[----:B------:R-:W-:Y:S01]  /*5a40*/  IMAD.MOV.U32 R61, RZ, RZ, RZ ;  /* 0x000000ffff3d7224 */ /* 0x000fe200078e00ff */
[----:B------:R-:W-:Y:S02]  /*5a50*/  @P2 SEL R3, R6, R3, !P4 ;  /* 0x0000000306032207 */ /* 0x000fe40006000000 */
[----:B------:R-:W-:Y:S02]  /*5a60*/  CS2R R76, SRZ ;  /* 0x00000000004c7805 */ /* 0x000fe4000001ff00 */
[----:B------:R-:W-:Y:S02]  /*5a70*/  CS2R R74, SRZ ;  /* 0x00000000004a7805 */ /* 0x000fe4000001ff00 */
[----:B------:R-:W-:Y:S02]  /*5a80*/  CS2R R72, SRZ ;  /* 0x0000000000487805 */ /* 0x000fe4000001ff00 */
[----:B------:R-:W-:Y:S01]  /*5a90*/  LOP3.LUT R3, R3, 0x1, RZ, 0xc0, !PT ;  /* 0x0000000103037812 */ /* 0x000fe200078ec0ff */
[----:B------:R2:W4:Y:S01]  /*5aa0*/  SYNCS.PHASECHK.TRANS64.TRYWAIT P0, [R60+URZ+0xd0], R0 ;  /* 0x0000d0003c0075a7 */ /* 0x00052200080011ff */
[----:B------:R-:W-:Y:S02]  /*5ab0*/  CS2R R66, SRZ ;  /* 0x0000000000427805 */ /* 0x000fe4000001ff00 */
[----:B------:R-:W-:Y:S02]  /*5ac0*/  CS2R R64, SRZ ;  /* 0x0000000000407805 */ /* 0x000fe4000001ff00 */
[----:B------:R-:W-:Y:S02]  /*5ad0*/  ISETP.NE.U32.AND P1, PT, R3, 0x1, PT ;  /* 0x000000010300780c */ /* 0x000fe40003f25070 */
[----:B------:R-:W-:Y:S02]  /*5ae0*/  CS2R R58, SRZ ;  /* 0x00000000003a7805 */ /* 0x000fe4000001ff00 */
[----:B------:R-:W-:Y:S02]  /*5af0*/  CS2R R56, SRZ ;  /* 0x0000000000387805 */ /* 0x000fe4000001ff00 */
[----:B------:R-:W-:Y:S02]  /*5b00*/  P2R R63, PR, RZ, 0x2 ;  /* 0x00000002ff3f7803 */ /* 0x000fe40000000000 */
[----:B-1----:R-:W-:Y:S01]  /*5b10*/  @P5 SEL R62, RZ, 0x1, !P3 ;  /* 0x00000001ff3e5807 */ /* 0x002fe20005800000 */
[----:B--2---:R-:W-:Y:S06]  /*5b20*/  @!P5 BRA `(.L_x_94) ;  /* 0x000000000058d947 */ /* 0x004fec0003800000 */
[----:B------:R-:W-:Y:S01]  /*5b30*/  IMAD.MOV.U32 R79, RZ, RZ, RZ ;  /* 0x000000ffff4f7224 */ /* 0x000fe200078e00ff */
[----:B------:R-:W-:Y:S01]  /*5b40*/  ISETP.NE.AND P1, PT, R62, RZ, PT ;  /* 0x000000ff3e00720c */ /* 0x000fe20003f25270 */
[----:B------:R-:W-:Y:S01]  /*5b50*/  BSSY B0, `(.L_x_95) ;  /* 0x000000c000007945 */ /* 0x000fe20003800000 */
[----:B------:R-:W-:Y:S02]  /*5b60*/  CS2R R58, SRZ ;  /* 0x00000000003a7805 */ /* 0x000fe4000001ff00 */
[----:B------:R-:W-:Y:S02]  /*5b70*/  CS2R R56, SRZ ;  /* 0x0000000000387805 */ /* 0x000fe4000001ff00 */
[----:B------:R-:W-:Y:S02]  /*5b80*/  CS2R R66, SRZ ;  /* 0x0000000000427805 */ /* 0x000fe4000001ff00 */
[----:B------:R-:W-:Y:S02]  /*5b90*/  CS2R R64, SRZ ;  /* 0x0000000000407805 */ /* 0x000fe4000001ff00 */
[----:B------:R-:W-:Y:S02]  /*5ba0*/  CS2R R74, SRZ ;  /* 0x00000000004a7805 */ /* 0x000fe4000001ff00 */
[----:B------:R-:W-:Y:S02]  /*5bb0*/  CS2R R72, SRZ ;  /* 0x0000000000487805 */ /* 0x000fe4000001ff00 */
[----:B------:R-:W-:Y:S01]  /*5bc0*/  CS2R R76, SRZ ;  /* 0x00000000004c7805 */ /* 0x000fe2000001ff00 */
[----:B------:R-:W-:Y:S06]  /*5bd0*/  @P1 BRA `(.L_x_96) ;  /* 0x00000000000c1947 */ /* 0x000fec0003800000 */
[----:B------:R-:W-:Y:S04]  /*5be0*/  SHF.L.U32 R4, R104, 0x1f, RZ ;  /* 0x0000001f68047819 */ /* 0x000fe800000006ff */
[----:B------:R-:W1:Y:S02]  /*5bf0*/  SYNCS.PHASECHK.TRANS64.TRYWAIT P1, [UR41+0x60], R4 ;  /* 0x00006004ff0075a7 */ /* 0x000e640008021129 */
[----:B-1----:R-:W-:Y:S05]  /*5c00*/  @!P1 BRA `(.L_x_97) ;  /* 0x0000003c009c9947 */ /* 0x002fea0003800000 */
.L_x_96:
[----:B------:R-:W-:Y:S05]  /*5c10*/  BSYNC B0 ;  /* 0x0000000000007941 */ /* 0x000fea0003800000 */
.L_x_95:
[----:B------:R-:W-:Y:S01]  /*5c20*/  ISETP.NE.AND P1, PT, R63, RZ, PT ;  /* 0x000000ff3f00720c */ /* 0x000fe20003f25270 */
[----:B------:R-:W-:Y:S11]  /*5c30*/  HFMA2 R61, -RZ, RZ, 0, 5.9604644775390625e-08 ;  /* 0x00000001ff3d7431 */ /* 0x000ff600000001ff */
[----:B------:R-:W-:Y:S01]  /*5c40*/  @!UPT UIADD3 URZ, UPT, UPT, URZ, URZ, URZ ;  /* 0x000000fffffff290 */ /* 0x000fe2000fffe0ff */
[----:B------:R2:W1:Y:S04]  /*5c50*/  @P1 LDS.128 R56, [R107] ;  /* 0x000000006b381984 */ /* 0x0004680000000c00 */
[----:B------:R2:W1:Y:S04]  /*5c60*/  @P1 LDS.128 R64, [R106+0x10] ;  /* 0x000010006a401984 */ /* 0x0004680000000c00 */
[----:B------:R2:W1:Y:S04]  /*5c70*/  @P1 LDS.128 R72, [R105+0x20] ;  /* 0x0000200069481984 */ /* 0x0004680000000c00 */
[----:B------:R2:W1:Y:S02]  /*5c80*/  @P1 LDS.128 R76, [R113+0x30] ;  /* 0x00003000714c1984 */ /* 0x0004640000000c00 */
.L_x_94:
[----:B------:R-:W-:Y:S05]  /*5c90*/  BSYNC B1 ;  /* 0x0000000000017941 */ /* 0x000fea0003800000 */
.L_x_93:
[----:B-1----:R-:W-:Y:S04]  /*5ca0*/  SHF.R.U32.HI R3, RZ, 0x15, R51 ;  /* 0x00000015ff037819 */ /* 0x002fe80000011633 */
[----:B------:R-:W-:Y:S01]  /*5cb0*/  LOP3.LUT P1, RZ, R3, 0x3, R98, 0x48, !PT ;  /* 0x0000000303ff7812 */ /* 0x000fe20007824862 */
[----:B------:R-:W-:Y:S01]  /*5cc0*/  @!UPT UIADD3 URZ, UPT, UPT, URZ, URZ, URZ ;  /* 0x000000fffffff290 */ /* 0x000fe2000fffe0ff */
[----:B----4-:R-:W-:Y:S11]  /*5cd0*/  @P0 BRA `(.L_x_98) ;  /* 0x0000000000080947 */ /* 0x010ff60003800000 */
[----:B------:R-:W1:Y:S02]  /*5ce0*/  SYNCS.PHASECHK.TRANS64.TRYWAIT P0, [R60+URZ+0xd0], R0 ;  /* 0x0000d0003c0075a7 */ /* 0x000e6400080011ff */
[----:B-1----:R-:W-:Y:S05]  /*5cf0*/  @!P0 BRA `(.L_x_99) ;  /* 0x0000003c00788947 */ /* 0x002fea0003800000 */
.L_x_98:
[----:B------:R-:W-:Y:S05]  /*5d00*/  @!P1 BRA `(.L_x_100) ;  /* 0x0000000000409947 */ /* 0x000fea0003800000 */
[----:B------:R-:W4:Y:S01]  /*5d10*/  LDCU.64 UR8, c[0x4][0x70] ;  /* 0x01000e00ff0877ac */ /* 0x000f220008000a00 */
[----:B------:R-:W-:Y:S01]  /*5d20*/  MOV R15, 0x0 ;  /* 0x00000000000f7802 */ /* 0x000fe20000000f00 */
[----:B------:R-:W-:Y:S02]  /*5d30*/  HFMA2 R12, -RZ, RZ, 0, 5.9604644775390625e-08 ;  /* 0x00000001ff0c7431 */ /* 0x000fe400000001ff */
[----:B------:R-:W-:Y:S02]  /*5d40*/  IMAD.MOV.U32 R8, RZ, RZ, 0x192 ;  /* 0x00000192ff087424 */ /* 0x000fe400078e00ff */
[----:B------:R-:W-:Y:S01]  /*5d50*/  IMAD.MOV.U32 R13, RZ, RZ, RZ ;  /* 0x000000ffff0d7224 */ /* 0x000fe200078e00ff */
[----:B------:R-:W5:Y:S01]  /*5d60*/  LDCU.64 UR6, c[0x4][0x78] ;  /* 0x01000f00ff0677ac */ /* 0x000f620008000a00 */
[----:B------:R-:W1:Y:S01]  /*5d70*/  LDC.64 R14, c[0x4][R15] ;  /* 0x010000000f0e7b82 */ /* 0x000e620000000a00 */
[----:B------:R-:W2:Y:S01]  /*5d80*/  LDCU.64 UR4, c[0x4][0x10] ;  /* 0x01000200ff0477ac */ /* 0x000ea20008000a00 */
[----:B----4-:R-:W-:Y:S01]  /*5d90*/  MOV R5, UR9 ;  /* 0x0000000900057c02 */ /* 0x010fe20008000f00 */
[----:B------:R-:W-:Y:S01]  /*5da0*/  IMAD.U32 R4, RZ, RZ, UR8 ;  /* 0x00000008ff047e24 */ /* 0x000fe2000f8e00ff */
[----:B-----5:R-:W-:Y:S01]  /*5db0*/  MOV R7, UR7 ;  /* 0x0000000700077c02 */ /* 0x020fe20008000f00 */
[----:B------:R-:W-:Y:S01]  /*5dc0*/  IMAD.U32 R6, RZ, RZ, UR6 ;  /* 0x00000006ff067e24 */ /* 0x000fe2000f8e00ff */
[----:B--2---:R-:W-:Y:S01]  /*5dd0*/  MOV R11, UR5 ;  /* 0x00000005000b7c02 */ /* 0x004fe20008000f00 */
[----:B------:R-:W-:Y:S02]  /*5de0*/  IMAD.U32 R10, RZ, RZ, UR4 ;  /* 0x00000004ff0a7e24 */ /* 0x000fe4000f8e00ff */
[----:B------:R-:W-:Y:S07]  /*5df0*/  LEPC R20, `(.L_x_100) ;  /* 0x000000001014794e */ /* 0x000fee0000000000 */
[----:B-1-3--:R-:W-:Y:S05]  /*5e00*/  CALL.ABS.NOINC R14 ;  /* 0x000000000e007343 */ /* 0x00afea0003c00000 */
.L_x_100:
[C---:B------:R-:W-:Y:S01]  /*5e10*/  SHF.L.U32 R48, R56.reuse, 0x10, RZ ;  /* 0x0000001038307819 */ /* 0x040fe200000006ff */
[----:B------:R-:W-:Y:S05]  /*5e20*/  WARPSYNC.ALL ;  /* 0x0000000000007948 */ /* 0x000fea0003800000 */
[----:B------:R-:W-:Y:S01]  /*5e30*/  R2UR UR4, R51 ;  /* 0x00000000330472ca */ /* 0x000fe200000e0000 */
[----:B------:R-:W-:Y:S01]  /*5e40*/  BSSY.RECONVERGENT B0, `(.L_x_101) ;  /* 0x0000088000007945 */ /* 0x000fe20003800200 */
[----:B------:R-:W-:Y:S02]  /*5e50*/  LOP3.LUT R50, R56, 0xffff0000, RZ, 0xc0, !PT ;  /* 0xffff000038327812 */ /* 0x000fe400078ec0ff */
[----:B------:R-:W-:Y:S09]  /*5e60*/  ISETP.NE.AND P0, PT, R100, RZ, PT ;  /* 0x000000ff6400720c */ /* 0x000ff20003f05270 */
[----:B------:R-:W1:Y:S02]  /*5e70*/  LDTM.x32 R4, tmem[UR4] ;  /* 0x00000004000479ee */ /* 0x000e6400082c0000 */
[C-C-:B-1-3--:R-:W-:Y:S01]  /*5e80*/  FFMA R0, R47.reuse, R4, R2.reuse ;  /* 0x000000042f007223 */ /* 0x14afe20000000002 */
[C-C-:B------:R-:W-:Y:S01]  /*5e90*/  FFMA R3, R47.reuse, R5, R2.reuse ;  /* 0x000000052f037223 */ /* 0x140fe20000000002 */
        /* <DEDUP_REMOVED lines=26> */
[--C-:B------:R-:W-:Y:S01]  /*6040*/  FFMA R28, R47, R32, R2.reuse ;  /* 0x000000202f1c7223 */ /* 0x100fe20000000002 */
[----:B------:R-:W-:Y:S01]  /*6050*/  SHF.L.U32 R32, R57, 0x10, RZ ;  /* 0x0000001039207819 */ /* 0x000fe200000006ff */
[--C-:B------:R-:W-:Y:S01]  /*6060*/  FFMA R29, R47, R33, R2.reuse ;  /* 0x000000212f1d7223 */ /* 0x100fe20000000002 */
[----:B------:R-:W-:Y:S01]  /*6070*/  LOP3.LUT R33, R57, 0xffff0000, RZ, 0xc0, !PT ;  /* 0xffff000039217812 */ /* 0x000fe200078ec0ff */
[C-C-:B------:R-:W-:Y:S01]  /*6080*/  FFMA R34, R47.reuse, R34, R2.reuse ;  /* 0x000000222f227223 */ /* 0x140fe20000000002 */
[----:B------:R-:W-:Y:S01]  /*6090*/  FFMA R35, R47, R35, R2 ;  /* 0x000000232f237223 */ /* 0x000fe20000000002 */
[C---:B------:R-:W-:Y:S01]  /*60a0*/  FFMA R0, R49.reuse, R48, R0 ;  /* 0x0000003031007223 */ /* 0x040fe20000000000 */
[C---:B------:R-:W-:Y:S01]  /*60b0*/  SHF.L.U32 R48, R58.reuse, 0x10, RZ ;  /* 0x000000103a307819 */ /* 0x040fe200000006ff */
[C---:B------:R-:W-:Y:S01]  /*60c0*/  FFMA R3, R49.reuse, R50, R3 ;  /* 0x0000003231037223 */ /* 0x040fe20000000003 */
[C---:B------:R-:W-:Y:S01]  /*60d0*/  FFMA R6, R49.reuse, R32, R6 ;  /* 0x0000002031067223 */ /* 0x040fe20000000006 */
[----:B------:R-:W-:Y:S01]  /*60e0*/  LOP3.LUT R32, R58, 0xffff0000, RZ, 0xc0, !PT ;  /* 0xffff00003a207812 */ /* 0x000fe200078ec0ff */
[C---:B------:R-:W-:Y:S01]  /*60f0*/  FFMA R7, R49.reuse, R33, R7 ;  /* 0x0000002131077223 */ /* 0x040fe20000000007 */
[----:B------:R-:W-:Y:S01]  /*6100*/  FFMA R4, R49, R48, R4 ;  /* 0x0000003031047223 */ /* 0x000fe20000000004 */
[----:B------:R-:W-:Y:S02]  /*6110*/  F2FP.BF16.F32.PACK_AB R52, R3, R0 ;  /* 0x000000000334723e */ /* 0x000fe400000010ff */
[----:B------:R-:W-:Y:S01]  /*6120*/  SHF.L.U32 R0, R59, 0x10, RZ ;  /* 0x000000103b007819 */ /* 0x000fe200000006ff */
[----:B------:R-:W-:Y:S01]  /*6130*/  FFMA R5, R49, R32, R5 ;  /* 0x0000002031057223 */ /* 0x000fe20000000005 */
[----:B------:R-:W-:Y:S02]  /*6140*/  LOP3.LUT R3, R59, 0xffff0000, RZ, 0xc0, !PT ;  /* 0xffff00003b037812 */ /* 0x000fe400078ec0ff */
[----:B------:R-:W-:Y:S01]  /*6150*/  F2FP.BF16.F32.PACK_AB R53, R7, R6 ;  /* 0x000000060735723e */ /* 0x000fe200000010ff */
[C---:B------:R-:W-:Y:S01]  /*6160*/  FFMA R10, R49.reuse, R0, R10 ;  /* 0x00000000310a7223 */ /* 0x040fe2000000000a */
[C---:B------:R-:W-:Y:S01]  /*6170*/  SHF.L.U32 R0, R64.reuse, 0x10, RZ ;  /* 0x0000001040007819 */ /* 0x040fe200000006ff */
[----:B------:R-:W-:Y:S01]  /*6180*/  FFMA R11, R49, R3, R11 ;  /* 0x00000003310b7223 */ /* 0x000fe2000000000b */
[----:B------:R-:W-:Y:S02]  /*6190*/  F2FP.BF16.F32.PACK_AB R54, R5, R4 ;  /* 0x000000040536723e */ /* 0x000fe400000010ff */
[----:B------:R-:W-:Y:S01]  /*61a0*/  LOP3.LUT R3, R64, 0xffff0000, RZ, 0xc0, !PT ;  /* 0xffff000040037812 */ /* 0x000fe200078ec0ff */
[----:B------:R-:W-:Y:S01]  /*61b0*/  FFMA R8, R49, R0, R8 ;  /* 0x0000000031087223 */ /* 0x000fe20000000008 */
[C---:B------:R-:W-:Y:S02]  /*61c0*/  SHF.L.U32 R4, R65.reuse, 0x10, RZ ;  /* 0x0000001041047819 */ /* 0x040fe400000006ff */
[----:B------:R-:W-:Y:S01]  /*61d0*/  LOP3.LUT R0, R65, 0xffff0000, RZ, 0xc0, !PT ;  /* 0xffff000041007812 */ /* 0x000fe200078ec0ff */
[C---:B------:R-:W-:Y:S01]  /*61e0*/  FFMA R9, R49.reuse, R3, R9 ;  /* 0x0000000331097223 */ /* 0x040fe20000000009 */
[C---:B------:R-:W-:Y:S01]  /*61f0*/  SHF.L.U32 R3, R66.reuse, 0x10, RZ ;  /* 0x0000001042037819 */ /* 0x040fe200000006ff */
[----:B------:R-:W-:Y:S01]  /*6200*/  FFMA R14, R49, R4, R14 ;  /* 0x00000004310e7223 */ /* 0x000fe2000000000e */
[----:B------:R-:W-:Y:S01]  /*6210*/  SHF.L.U32 R4, R67, 0x10, RZ ;  /* 0x0000001043047819 */ /* 0x000fe200000006ff */
[C---:B------:R-:W-:Y:S01]  /*6220*/  FFMA R15, R49.reuse, R0, R15 ;  /* 0x00000000310f7223 */ /* 0x040fe2000000000f */
[----:B------:R-:W-:Y:S01]  /*6230*/  LOP3.LUT R0, R66, 0xffff0000, RZ, 0xc0, !PT ;  /* 0xffff000042007812 */ /* 0x000fe200078ec0ff */
[----:B------:R-:W-:Y:S01]  /*6240*/  FFMA R12, R49, R3, R12 ;  /* 0x00000003310c7223 */ /* 0x000fe2000000000c */
[C---:B------:R-:W-:Y:S02]  /*6250*/  SHF.L.U32 R3, R72.reuse, 0x10, RZ ;  /* 0x0000001048037819 */ /* 0x040fe400000006ff */
[----:B------:R-:W-:Y:S01]  /*6260*/  F2FP.BF16.F32.PACK_AB R55, R11, R10 ;  /* 0x0000000a0b37723e */ /* 0x000fe200000010ff */
[----:B------:R-:W-:Y:S01]  /*6270*/  FFMA R13, R49, R0, R13 ;  /* 0x00000000310d7223 */ /* 0x000fe2000000000d */
[----:B------:R-:W-:Y:S01]  /*6280*/  LOP3.LUT R0, R67, 0xffff0000, RZ, 0xc0, !PT ;  /* 0xffff000043007812 */ /* 0x000fe200078ec0ff */
[----:B------:R-:W-:Y:S01]  /*6290*/  FFMA R18, R49, R4, R18 ;  /* 0x0000000431127223 */ /* 0x000fe20000000012 */
[----:B------:R-:W-:Y:S01]  /*62a0*/  LOP3.LUT R4, R72, 0xffff0000, RZ, 0xc0, !PT ;  /* 0xffff000048047812 */ /* 0x000fe200078ec0ff */
[----:B------:R1:W-:Y:S01]  /*62b0*/  STS.128 [R107], R52 ;  /* 0x000000346b007388 */ /* 0x0003e20000000c00 */
[----:B------:R-:W-:Y:S01]  /*62c0*/  F2FP.BF16.F32.PACK_AB R8, R9, R8 ;  /* 0x000000080908723e */ /* 0x000fe200000010ff */
[----:B------:R-:W-:Y:S01]  /*62d0*/  FFMA R19, R49, R0, R19 ;  /* 0x0000000031137223 */ /* 0x000fe20000000013 */
[----:B------:R-:W-:Y:S01]  /*62e0*/  SHF.L.U32 R0, R73, 0x10, RZ ;  /* 0x0000001049007819 */ /* 0x000fe200000006ff */
[----:B------:R-:W-:Y:S01]  /*62f0*/  FFMA R16, R49, R3, R16 ;  /* 0x0000000331107223 */ /* 0x000fe20000000010 */
[----:B------:R-:W-:Y:S01]  /*6300*/  LOP3.LUT R3, R73, 0xffff0000, RZ, 0xc0, !PT ;  /* 0xffff000049037812 */ /* 0x000fe200078ec0ff */
[----:B------:R-:W-:Y:S01]  /*6310*/  FFMA R17, R49, R4, R17 ;  /* 0x0000000431117223 */ /* 0x000fe20000000011 */
[----:B------:R-:W-:Y:S01]  /*6320*/  SHF.L.U32 R4, R75, 0x10, RZ ;  /* 0x000000104b047819 */ /* 0x000fe200000006ff */
[C---:B------:R-:W-:Y:S01]  /*6330*/  FFMA R22, R49.reuse, R0, R22 ;  /* 0x0000000031167223 */ /* 0x040fe20000000016 */
[C---:B------:R-:W-:Y:S01]  /*6340*/  SHF.L.U32 R0, R74.reuse, 0x10, RZ ;  /* 0x000000104a007819 */ /* 0x040fe200000006ff */
[----:B------:R-:W-:Y:S01]  /*6350*/  FFMA R23, R49, R3, R23 ;  /* 0x0000000331177223 */ /* 0x000fe20000000017 */
[----:B------:R-:W-:Y:S02]  /*6360*/  LOP3.LUT R3, R74, 0xffff0000, RZ, 0xc0, !PT ;  /* 0xffff00004a037812 */ /* 0x000fe400078ec0ff */
[----:B------:R-:W-:Y:S01]  /*6370*/  F2FP.BF16.F32.PACK_AB R9, R15, R14 ;  /* 0x0000000e0f09723e */ /* 0x000fe200000010ff */
[----:B------:R-:W-:Y:S01]  /*6380*/  FFMA R20, R49, R0, R20 ;  /* 0x0000000031147223 */ /* 0x000fe20000000014 */
[----:B------:R-:W-:Y:S01]  /*6390*/  LOP3.LUT R0, R75, 0xffff0000, RZ, 0xc0, !PT ;  /* 0xffff00004b007812 */ /* 0x000fe200078ec0ff */
[C---:B------:R-:W-:Y:S01]  /*63a0*/  FFMA R21, R49.reuse, R3, R21 ;  /* 0x0000000331157223 */ /* 0x040fe20000000015 */
[C---:B------:R-:W-:Y:S01]  /*63b0*/  FFMA R26, R49.reuse, R4, R26 ;  /* 0x00000004311a7223 */ /* 0x040fe2000000001a */
[C---:B------:R-:W-:Y:S02]  /*63c0*/  SHF.L.U32 R3, R76.reuse, 0x10, RZ ;  /* 0x000000104c037819 */ /* 0x040fe400000006ff */
[----:B------:R-:W-:Y:S01]  /*63d0*/  FFMA R27, R49, R0, R27 ;  /* 0x00000000311b7223 */ /* 0x000fe2000000001b */
[----:B------:R-:W-:Y:S02]  /*63e0*/  LOP3.LUT R0, R76, 0xffff0000, RZ, 0xc0, !PT ;  /* 0xffff00004c007812 */ /* 0x000fe400078ec0ff */
[----:B------:R-:W-:Y:S01]  /*63f0*/  SHF.L.U32 R4, R77, 0x10, RZ ;  /* 0x000000104d047819 */ /* 0x000fe200000006ff */
[----:B------:R-:W-:Y:S01]  /*6400*/  FFMA R24, R49, R3, R24 ;  /* 0x0000000331187223 */ /* 0x000fe20000000018 */
[----:B------:R-:W-:Y:S01]  /*6410*/  F2FP.BF16.F32.PACK_AB R10, R13, R12 ;  /* 0x0000000c0d0a723e */ /* 0x000fe200000010ff */
[----:B------:R-:W-:Y:S01]  /*6420*/  FFMA R25, R49, R0, R25 ;  /* 0x0000000031197223 */ /* 0x000fe20000000019 */
[----:B------:R-:W-:Y:S01]  /*6430*/  F2FP.BF16.F32.PACK_AB R11, R19, R18 ;  /* 0x00000012130b723e */ /* 0x000fe200000010ff */
[----:B------:R-:W-:Y:S01]  /*6440*/  FFMA R30, R49, R4, R30 ;  /* 0x00000004311e7223 */ /* 0x000fe2000000001e */
[----:B------:R-:W-:Y:S02]  /*6450*/  LOP3.LUT R0, R77, 0xffff0000, RZ, 0xc0, !PT ;  /* 0xffff00004d007812 */ /* 0x000fe400078ec0ff */
[C---:B------:R-:W-:Y:S01]  /*6460*/  SHF.L.U32 R3, R78.reuse, 0x10, RZ ;  /* 0x000000104e037819 */ /* 0x040fe200000006ff */
[----:B------:R1:W-:Y:S01]  /*6470*/  STS.128 [R106+0x10], R8 ;  /* 0x000010086a007388 */ /* 0x0003e20000000c00 */
[----:B------:R-:W-:Y:S01]  /*6480*/  LOP3.LUT R4, R78, 0xffff0000, RZ, 0xc0, !PT ;  /* 0xffff00004e047812 */ /* 0x000fe200078ec0ff */
[----:B------:R-:W-:Y:S01]  /*6490*/  FFMA R31, R49, R0, R31 ;  /* 0x00000000311f7223 */ /* 0x000fe2000000001f */
[----:B------:R-:W-:Y:S01]  /*64a0*/  SHF.L.U32 R5, R79, 0x10, RZ ;  /* 0x000000104f057819 */ /* 0x000fe200000006ff */
[----:B------:R-:W-:Y:S01]  /*64b0*/  FFMA R28, R49, R3, R28 ;  /* 0x00000003311c7223 */ /* 0x000fe2000000001c */
[----:B------:R-:W-:Y:S01]  /*64c0*/  LOP3.LUT R6, R79, 0xffff0000, RZ, 0xc0, !PT ;  /* 0xffff00004f067812 */ /* 0x000fe200078ec0ff */
[----:B------:R-:W-:Y:S01]  /*64d0*/  FFMA R29, R49, R4, R29 ;  /* 0x00000004311d7223 */ /* 0x000fe2000000001d */
[----:B------:R-:W-:Y:S01]  /*64e0*/  F2FP.BF16.F32.PACK_AB R16, R17, R16 ;  /* 0x000000101110723e */ /* 0x000fe200000010ff */
[----:B------:R-:W-:Y:S01]  /*64f0*/  FFMA R34, R49, R5, R34 ;  /* 0x0000000531227223 */ /* 0x000fe20000000022 */
[----:B------:R-:W-:Y:S01]  /*6500*/  F2FP.BF16.F32.PACK_AB R17, R23, R22 ;  /* 0x000000161711723e */ /* 0x000fe200000010ff */
[----:B------:R-:W-:Y:S01]  /*6510*/  FFMA R35, R49, R6, R35 ;  /* 0x0000000631237223 */ /* 0x000fe20000000023 */
[----:B------:R-:W-:Y:S02]  /*6520*/  F2FP.BF16.F32.PACK_AB R18, R21, R20 ;  /* 0x000000141512723e */ /* 0x000fe400000010ff */
[----:B------:R-:W-:Y:S02]  /*6530*/  F2FP.BF16.F32.PACK_AB R19, R27, R26 ;  /* 0x0000001a1b13723e */ /* 0x000fe400000010ff */
[----:B------:R-:W-:Y:S02]  /*6540*/  F2FP.BF16.F32.PACK_AB R24, R25, R24 ;  /* 0x000000181918723e */ /* 0x000fe400000010ff */
[----:B------:R-:W-:Y:S01]  /*6550*/  F2FP.BF16.F32.PACK_AB R25, R31, R30 ;  /* 0x0000001e1f19723e */ /* 0x000fe200000010ff */
[----:B------:R1:W-:Y:S01]  /*6560*/  STS.128 [R105+0x20], R16 ;  /* 0x0000201069007388 */ /* 0x0003e20000000c00 */
[----:B------:R-:W-:Y:S02]  /*6570*/  F2FP.BF16.F32.PACK_AB R26, R29, R28 ;  /* 0x0000001c1d1a723e */ /* 0x000fe400000010ff */
[----:B------:R-:W-:Y:S05]  /*6580*/  F2FP.BF16.F32.PACK_AB R27, R35, R34 ;  /* 0x00000022231b723e */ /* 0x000fea00000010ff */
[----:B------:R1:W-:Y:S01]  /*6590*/  STS.128 [R113+0x30], R24 ;  /* 0x0000301871007388 */ /* 0x0003e20000000c00 */
[----:B------:R-:W-:Y:S01]  /*65a0*/  @!PT LDS RZ, [RZ] ;  /* 0x00000000fffff984 */ /* 0x000fe20000000800 */
[----:B------:R-:W-:Y:S01]  /*65b0*/  @!PT LDS RZ, [RZ] ;  /* 0x00000000fffff984 */ /* 0x000fe20000000800 */
[----:B------:R-:W-:Y:S01]  /*65c0*/  @!PT LDS RZ, [RZ] ;  /* 0x00000000fffff984 */ /* 0x000fe20000000800 */
[----:B------:R-:W-:Y:S01]  /*65d0*/  @!PT LDS RZ, [RZ] ;  /* 0x00000000fffff984 */ /* 0x000fe20000000800 */
[----:B------:R3:W-:Y:S07]  /*65e0*/  MEMBAR.ALL.CTA ;  /* 0x0000000000007992 */ /* 0x0007ee0000008000 */
[----:B---3--:R-:W3:Y:S02]  /*65f0*/  FENCE.VIEW.ASYNC.S ;  /* 0x00000000000073c6 */ /* 0x008ee40000000000 */
[----:B---3--:R-:W-:Y:S06]  /*6600*/  BAR.SYNC.DEFER_BLOCKING 0x1, 0x80 ;  /* 0x0042000000007b1d */ /* 0x008fec0000010000 */
[----:B------:R-:W-:Y:S05]  /*6610*/  @P0 BRA `(.L_x_102) ;  /* 0x0000000000280947 */ /* 0x000fea0003800000 */
[----:B------:R-:W-:Y:S02]  /*6620*/  UIADD3 UR4, UPT, UPT, UR41, 0x200, URZ ;  /* 0x0000020029047890 */ /* 0x000fe4000fffe0ff */
[----:B------:R-:W-:Y:S01]  /*6630*/  UIADD3 UR6, UP0, UPT, UR54, 0x680, URZ ;  /* 0x0000068036067890 */ /* 0x000fe2000ff1e0ff */
[----:B------:R-:W-:Y:S03]  /*6640*/  UMOV UR51, UR44 ;  /* 0x0000002c00337c82 */ /* 0x000fe60008000000 */
[----:B------:R-:W-:Y:S01]  /*6650*/  MOV R99, UR4 ;  /* 0x0000000400637c02 */ /* 0x000fe20008000f00 */
[----:B------:R-:W-:Y:S03]  /*6660*/  UIADD3.X UR7, UPT, UPT, URZ, UR55, URZ, UP0, !UPT ;  /* 0x00000037ff077290 */ /* 0x000fe600087fe4ff */
[----:B------:R-:W-:Y:S11]  /*6670*/  R2UR UR48, R99 ;  /* 0x00000000633072ca */ /* 0x000ff600000e0000 */
[----:B------:R-:W-:Y:S02]  /*6680*/  @!UPT UIADD3 URZ, UPT, UPT, URZ, URZ, URZ ;  /* 0x000000fffffff290 */ /* 0x000fe4000fffe0ff */
[----:B------:R3:W-:Y:S01]  /*6690*/  UTMASTG.3D [UR48], [UR6] ;  /* 0x00000030060073b5 */ /* 0x0007e20008010000 */
[----:B------:R0:W-:Y:S01]  /*66a0*/  UTMACMDFLUSH ;  /* 0x00000000000079b7 */ /* 0x0001e20000000000 */
[----:B---3--:R-:W-:Y:S04]  /*66b0*/  DEPBAR.LE SB0, 0x1 ;  /* 0x000080400000791a */ /* 0x008fe80000000000 */
.L_x_102:
[----:B------:R-:W-:Y:S05]  /*66c0*/  BSYNC.RECONVERGENT B0 ;  /* 0x0000000000007941 */ /* 0x000fea0003800200 */
.L_x_101:
[----:B------:R-:W-:Y:S01]  /*66d0*/  BAR.SYNC.DEFER_BLOCKING 0x1, 0x80 ;  /* 0x0042000000007b1d */ /* 0x000fe20000010000 */
[----:B------:R-:W-:Y:S01]  /*66e0*/  ISETP.NE.AND P1, PT, R111, RZ, PT ;  /* 0x000000ff6f00720c */ /* 0x000fe20003f25270 */
[----:B------:R-:W-:Y:S01]  /*66f0*/  UISETP.NE.AND UP0, UPT, UR45, URZ, UPT ;  /* 0x000000ff2d00728c */ /* 0x000fe2000bf05270 */
[----:B------:R-:W-:Y:S11]  /*6700*/  LEA R3, R61, UR41, 0x3 ;  /* 0x000000293d037c11 */ /* 0x000ff6000f8e18ff */
[----:B------:R-:W-:Y:S01]  /*6710*/  @P1 SHF.L.U32 R4, R104, 0x1f, RZ ;  /* 0x0000001f68041819 */ /* 0x000fe200000006ff */
[----:B------:R-:W-:Y:S06]  /*6720*/  BRA.U !UP0, `(.L_x_103) ;  /* 0x0000000108247547 */ /* 0x000fec000b800000 */
[----:B------:R-:W-:Y:S01]  /*6730*/  IMAD.U32 R5, RZ, RZ, UR52 ;  /* 0x00000034ff057e24 */ /* 0x000fe2000f8e00ff */
[----:B------:R-:W-:Y:S01]  /*6740*/  MOV R0, UR37 ;  /* 0x0000002500007c02 */ /* 0x000fe20008000f00 */
[----:B------:R-:W-:Y:S03]  /*6750*/  UIADD3 UR52, UPT, UPT, UR52, 0x1, URZ ;  /* 0x0000000134347890 */ /* 0x000fe6000fffe0ff */
[----:B------:R-:W-:Y:S01]  /*6760*/  @P1 LEA R5, R5, UR41, 0x3 ;  /* 0x0000002905051c11 */ /* 0x000fe2000f8e18ff */
[----:B------:R-:W-:Y:S04]  /*6770*/  UISETP.NE.AND UP0, UPT, UR52, 0x4, UPT ;  /* 0x000000043400788c */ /* 0x000fe8000bf05270 */
[----:B------:R-:W-:Y:S01]  /*6780*/  @P1 VIADD R5, R5, 0x80 ;  /* 0x0000008005051836 */ /* 0x000fe20000000000 */
[----:B------:R-:W-:Y:S04]  /*6790*/  USEL UR52, UR52, URZ, UP0 ;  /* 0x000000ff34347287 */ /* 0x000fe80008000000 */
[----:B------:R-:W-:Y:S04]  /*67a0*/  @P1 PRMT R0, R0, 0x654, R5 ;  /* 0x0000065400001816 */ /* 0x000fe80000000005 */
[----:B------:R3:W-:Y:S04]  /*67b0*/  @P1 SYNCS.ARRIVE.TRANS64.RED.A1T0 RZ, [R0+URZ], RZ ;  /* 0x000000ff00ff19a7 */ /* 0x0007e800081004ff */
.L_x_103:
[----:B------:R-:W4:Y:S01]  /*67c0*/  @P1 SYNCS.PHASECHK.TRANS64.TRYWAIT P0, [R3+URZ+0x60], R4 ;  /* 0x00006004030015a7 */ /* 0x000f2200080011ff */
[----:B------:R-:W-:Y:S01]  /*67d0*/  BSSY B1, `(.L_x_104) ;  /* 0x0000016000017945 */ /* 0x000fe20003800000 */
[----:B----4-:R-:W-:Y:S03]  /*67e0*/  @P1 SEL R62, RZ, 0x1, !P0 ;  /* 0x00000001ff3e1807 */ /* 0x010fe60004000000 */
[----:B------:R-:W-:Y:S05]  /*67f0*/  @!P1 BRA `(.L_x_105) ;  /* 0x00000000004c9947 */ /* 0x000fea0003800000 */
[----:B------:R-:W-:Y:S01]  /*6800*/  ISETP.NE.AND P0, PT, R62, RZ, PT ;  /* 0x000000ff3e00720c */ /* 0x000fe20003f05270 */
[----:B------:R-:W-:Y:S01]  /*6810*/  BSSY B0, `(.L_x_106) ;  /* 0x000000b000007945 */ /* 0x000fe20003800000 */
[----:B------:R-:W-:Y:S11]  /*6820*/  ISETP.NE.AND P1, PT, R63, RZ, PT ;  /* 0x000000ff3f00720c */ /* 0x000ff60003f25270 */
[----:B------:R-:W-:Y:S02]  /*6830*/  @!UPT UIADD3 URZ, UPT, UPT, URZ, URZ, URZ ;  /* 0x000000fffffff290 */ /* 0x000fe4000fffe0ff */
[C---:B------:R-:W-:Y:S01]  /*6840*/  @P1 IMAD R7, R61.reuse, 0x2000, R107 ;  /* 0x000020003d071824 */ /* 0x040fe200078e026b */
[C---:B------:R-:W-:Y:S01]  /*6850*/  @P1 LEA R5, R61.reuse, R105, 0xd ;  /* 0x000000693d051211 */ /* 0x040fe200078e68ff */
[C---:B------:R-:W-:Y:S02]  /*6860*/  @P1 IMAD R6, R61.reuse, 0x2000, R106 ;  /* 0x000020003d061824 */ /* 0x040fe400078e026a */
[----:B------:R-:W-:Y:S01]  /*6870*/  @P1 IMAD R4, R61, 0x2000, R113 ;  /* 0x000020003d041824 */ /* 0x000fe200078e0271 */
[----:B------:R-:W-:Y:S06]  /*6880*/  @P0 BRA `(.L_x_107) ;  /* 0x00000000000c0947 */ /* 0x000fec0003800000 */
[----:B---3--:R-:W-:Y:S04]  /*6890*/  SHF.L.U32 R0, R104, 0x1f, RZ ;  /* 0x0000001f68007819 */ /* 0x008fe800000006ff */
[----:B------:R-:W3:Y:S02]  /*68a0*/  SYNCS.PHASECHK.TRANS64.TRYWAIT P0, [R3+URZ+0x60], R0 ;  /* 0x00006000030075a7 */ /* 0x000ee400080011ff */
[----:B---3--:R-:W-:Y:S05]  /*68b0*/  @!P0 BRA `(.L_x_108) ;  /* 0x00000030009c8947 */ /* 0x008fea0003800000 */
.L_x_107:
[----:B------:R-:W-:Y:S05]  /*68c0*/  BSYNC B0 ;  /* 0x0000000000007941 */ /* 0x000fea0003800000 */
.L_x_106:
[----:B------:R-:W-:Y:S02]  /*68d0*/  ISETP.NE.AND P0, PT, R63, RZ, PT ;  /* 0x000000ff3f00720c */ /* 0x000fe40003f05270 */
[----:B------:R-:W-:Y:S11]  /*68e0*/  IADD3 R61, PT, PT, R61, 0x1, RZ ;  /* 0x000000013d3d7810 */ /* 0x000ff60007ffe0ff */
[----:B------:R4:W1:Y:S04]  /*68f0*/  @P0 LDS.128 R56, [R7] ;  /* 0x0000000007380984 */ /* 0x0008680000000c00 */
[----:B------:R4:W1:Y:S04]  /*6900*/  @P0 LDS.128 R64, [R6+0x10] ;  /* 0x0000100006400984 */ /* 0x0008680000000c00 */
[----:B------:R4:W1:Y:S04]  /*6910*/  @P0 LDS.128 R72, [R5+0x20] ;  /* 0x0000200005480984 */ /* 0x0008680000000c00 */
[----:B------:R4:W1:Y:S02]  /*6920*/  @P0 LDS.128 R76, [R4+0x30] ;  /* 0x00003000044c0984 */ /* 0x0008640000000c00 */
.L_x_105:
[----:B------:R-:W-:Y:S05]  /*6930*/  BSYNC B1 ;  /* 0x0000000000017941 */ /* 0x000fea0003800000 */
.L_x_104:
[----:B---3--:R-:W-:Y:S05]  /*6940*/  VIADD R0, R51, 0x20 ;  /* 0x0000002033007836 */ /* 0x008fea0000000000 */
[----:B------:R-:W-:Y:S04]  /*6950*/  SHF.R.U32.HI R0, RZ, 0x15, R0 ;  /* 0x00000015ff007819 */ /* 0x000fe80000011600 */
[----:B------:R-:W-:Y:S11]  /*6960*/  LOP3.LUT P0, RZ, R0, 0x3, R98, 0x48, !PT ;  /* 0x0000000300ff7812 */ /* 0x000ff60007804862 */
[----:B------:R-:W-:Y:S02]  /*6970*/  @!UPT UIADD3 URZ, UPT, UPT, URZ, URZ, URZ ;  /* 0x000000fffffff290 */ /* 0x000fe4000fffe0ff */
[----:B------:R-:W-:Y:S05]  /*6980*/  @!P0 BRA `(.L_x_109) ;  /* 0x0000000000408947 */ /* 0x000fea0003800000 */
[----:B------:R-:W4:Y:S01]  /*6990*/  LDCU.64 UR8, c[0x4][0x70] ;  /* 0x01000e00ff0877ac */ /* 0x000f220008000a00 */
[----:B------:R-:W-:Y:S01]  /*69a0*/  MOV R15, 0x0 ;  /* 0x00000000000f7802 */ /* 0x000fe20000000f00 */
[----:B------:R-:W-:Y:S02]  /*69b0*/  HFMA2 R12, -RZ, RZ, 0, 5.9604644775390625e-08 ;  /* 0x00000001ff0c7431 */ /* 0x000fe400000001ff */
[----:B-1----:R-:W-:Y:S02]  /*69c0*/  IMAD.MOV.U32 R8, RZ, RZ, 0x192 ;  /* 0x00000192ff087424 */ /* 0x002fe400078e00ff */
[----:B------:R-:W-:Y:S01]  /*69d0*/  IMAD.MOV.U32 R13, RZ, RZ, RZ ;  /* 0x000000ffff0d7224 */ /* 0x000fe200078e00ff */
[----:B------:R-:W1:Y:S01]  /*69e0*/  LDCU.64 UR6, c[0x4][0x78] ;  /* 0x01000f00ff0677ac */ /* 0x000e620008000a00 */
[----:B------:R-:W3:Y:S01]  /*69f0*/  LDC.64 R14, c[0x4][R15] ;  /* 0x010000000f0e7b82 */ /* 0x000ee20000000a00 */
[----:B------:R-:W5:Y:S01]  /*6a00*/  LDCU.64 UR4, c[0x4][0x10] ;  /* 0x01000200ff0477ac */ /* 0x000f620008000a00 */
[----:B----4-:R-:W-:Y:S01]  /*6a10*/  MOV R5, UR9 ;  /* 0x0000000900057c02 */ /* 0x010fe20008000f00 */
[----:B------:R-:W-:Y:S01]  /*6a20*/  IMAD.U32 R4, RZ, RZ, UR8 ;  /* 0x00000008ff047e24 */ /* 0x000fe2000f8e00ff */
[----:B-1----:R-:W-:Y:S01]  /*6a30*/  MOV R7, UR7 ;  /* 0x0000000700077c02 */ /* 0x002fe20008000f00 */
[----:B------:R-:W-:Y:S01]  /*6a40*/  IMAD.U32 R6, RZ, RZ, UR6 ;  /* 0x00000006ff067e24 */ /* 0x000fe2000f8e00ff */
[----:B-----5:R-:W-:Y:S01]  /*6a50*/  MOV R11, UR5 ;  /* 0x00000005000b7c02 */ /* 0x020fe20008000f00 */
[----:B------:R-:W-:Y:S02]  /*6a60*/  IMAD.U32 R10, RZ, RZ, UR4 ;  /* 0x00000004ff0a7e24 */ /* 0x000fe4000f8e00ff */
[----:B------:R-:W-:Y:S07]  /*6a70*/  LEPC R20, `(.L_x_109) ;  /* 0x000000001014794e */ /* 0x000fee0000000000 */
[----:B--23--:R-:W-:Y:S05]  /*6a80*/  CALL.ABS.NOINC R14 ;  /* 0x000000000e007343 */ /* 0x00cfea0003c00000 */
.L_x_109:
[----:B------:R-:W-:Y:S01]  /*6a90*/  ISETP.NE.AND P6, PT, R111, RZ, PT ;  /* 0x000000ff6f00720c */ /* 0x000fe20003fc5270 */
[----:B------:R-:W-:Y:S05]  /*6aa0*/  WARPSYNC.ALL ;  /* 0x0000000000007948 */ /* 0x000fea0003800000 */
[----:B------:R-:W-:Y:S01]  /*6ab0*/  R2UR UR4, R51 ;  /* 0x00000000330472ca */ /* 0x000fe200000e0000 */
[----:B------:R-:W-:Y:S01]  /*6ac0*/  BSSY.RECONVERGENT B0, `(.L_x_110) ;  /* 0x000008f000007945 */ /* 0x000fe20003800200 */
[----:B------:R-:W-:Y:S02]  /*6ad0*/  MOV R50, UR52 ;  /* 0x0000003400327c02 */ /* 0x000fe40008000f00 */
[----:B-1----:R-:W-:Y:S02]  /*6ae0*/  SHF.L.U32 R48, R56, 0x10, RZ ;  /* 0x0000001038307819 */ /* 0x002fe400000006ff */
[----:B------:R-:W-:Y:S02]  /*6af0*/  MOV R52, UR37 ;  /* 0x0000002500347c02 */ /* 0x000fe40008000f00 */
[----:B------:R-:W-:Y:S02]  /*6b00*/  @P6 LEA R50, R50, UR41, 0x3 ;  /* 0x0000002932326c11 */ /* 0x000fe4000f8e18ff */
[----:B------:R-:W-:Y:S02]  /*6b10*/  ISETP.NE.AND P0, PT, R100, RZ, PT ;  /* 0x000000ff6400720c */ /* 0x000fe40003f05270 */
[----:B------:R-:W-:Y:S01]  /*6b20*/  @P6 IADD3 R50, PT, PT, R50, 0x80, RZ ;  /* 0x0000008032326810 */ /* 0x000fe20007ffe0ff */
[----:B----4-:R-:W1:Y:S02]  /*6b30*/  LDTM.x32 R4, tmem[UR4+0x20] ;  /* 0x00002004000479ee */ /* 0x010e6400082c0000 */
[C-C-:B-1----:R-:W-:Y:S01]  /*6b40*/  FFMA R0, R47.reuse, R4, R2.reuse ;  /* 0x000000042f007223 */ /* 0x142fe20000000002 */
        /* <DEDUP_REMOVED lines=28> */
[----:B------:R-:W-:Y:S01]  /*6d10*/  LOP3.LUT R32, R56, 0xffff0000, RZ, 0xc0, !PT ;  /* 0xffff000038207812 */ /* 0x000fe200078ec0ff */
[--C-:B------:R-:W-:Y:S01]  /*6d20*/  FFMA R29, R47, R33, R2.reuse ;  /* 0x000000212f1d7223 */ /* 0x100fe20000000002 */
[----:B------:R-:W-:Y:S01]  /*6d30*/  SHF.L.U32 R33, R57, 0x10, RZ ;  /* 0x0000001039217819 */ /* 0x000fe200000006ff */
[C-C-:B------:R-:W-:Y:S01]  /*6d40*/  FFMA R34, R47.reuse, R34, R2.reuse ;  /* 0x000000222f227223 */ /* 0x140fe20000000002 */
[----:B------:R-:W-:Y:S01]  /*6d50*/  FFMA R35, R47, R35, R2 ;  /* 0x000000232f237223 */ /* 0x000fe20000000002 */
[C---:B------:R-:W-:Y:S01]  /*6d60*/  FFMA R0, R49.reuse, R48, R0 ;  /* 0x0000003031007223 */ /* 0x040fe20000000000 */
[----:B------:R-:W-:Y:S01]  /*6d70*/  @P6 PRMT R48, R52, 0x654, R50 ;  /* 0x0000065434306816 */ /* 0x000fe20000000032 */
[----:B------:R-:W-:Y:S01]  /*6d80*/  FFMA R3, R49, R32, R3 ;  /* 0x0000002031037223 */ /* 0x000fe20000000003 */
[----:B------:R-:W-:Y:S01]  /*6d90*/  LOP3.LUT R32, R57, 0xffff0000, RZ, 0xc0, !PT ;  /* 0xffff000039207812 */ /* 0x000fe200078ec0ff */
[----:B------:R-:W-:Y:S01]  /*6da0*/  FFMA R6, R49, R33, R6 ;  /* 0x0000002131067223 */ /* 0x000fe20000000006 */
[C---:B------:R-:W-:Y:S02]  /*6db0*/  SHF.L.U32 R33, R58.reuse, 0x10, RZ ;  /* 0x000000103a217819 */ /* 0x040fe400000006ff */
[----:B------:R-:W-:Y:S01]  /*6dc0*/  F2FP.BF16.F32.PACK_AB R52, R3, R0 ;  /* 0x000000000334723e */ /* 0x000fe200000010ff */
[C---:B------:R-:W-:Y:S01]  /*6dd0*/  FFMA R7, R49.reuse, R32, R7 ;  /* 0x0000002031077223 */ /* 0x040fe20000000007 */
[----:B------:R-:W-:Y:S01]  /*6de0*/  LOP3.LUT R0, R58, 0xffff0000, RZ, 0xc0, !PT ;  /* 0xffff00003a007812 */ /* 0x000fe200078ec0ff */
[----:B------:R-:W-:Y:S01]  /*6df0*/  FFMA R4, R49, R33, R4 ;  /* 0x0000002131047223 */ /* 0x000fe20000000004 */
[C---:B------:R-:W-:Y:S02]  /*6e00*/  SHF.L.U32 R3, R59.reuse, 0x10, RZ ;  /* 0x000000103b037819 */ /* 0x040fe400000006ff */
[----:B------:R-:W-:Y:S01]  /*6e10*/  LOP3.LUT R32, R59, 0xffff0000, RZ, 0xc0, !PT ;  /* 0xffff00003b207812 */ /* 0x000fe200078ec0ff */
[C---:B------:R-:W-:Y:S01]  /*6e20*/  FFMA R5, R49.reuse, R0, R5 ;  /* 0x0000000031057223 */ /* 0x040fe20000000005 */
[C---:B------:R-:W-:Y:S01]  /*6e30*/  SHF.L.U32 R0, R64.reuse, 0x10, RZ ;  /* 0x0000001040007819 */ /* 0x040fe200000006ff */
[C---:B------:R-:W-:Y:S01]  /*6e40*/  FFMA R10, R49.reuse, R3, R10 ;  /* 0x00000003310a7223 */ /* 0x040fe2000000000a */
[----:B------:R-:W-:Y:S01]  /*6e50*/  LOP3.LUT R3, R64, 0xffff0000, RZ, 0xc0, !PT ;  /* 0xffff000040037812 */ /* 0x000fe200078ec0ff */
[----:B------:R-:W-:Y:S01]  /*6e60*/  FFMA R11, R49, R32, R11 ;  /* 0x00000020310b7223 */ /* 0x000fe2000000000b */
[----:B------:R-:W-:Y:S01]  /*6e70*/  F2FP.BF16.F32.PACK_AB R54, R5, R4 ;  /* 0x000000040536723e */ /* 0x000fe200000010ff */
[----:B------:R-:W-:Y:S01]  /*6e80*/  FFMA R8, R49, R0, R8 ;  /* 0x0000000031087223 */ /* 0x000fe20000000008 */
[----:B------:R-:W-:Y:S01]  /*6e90*/  SHF.L.U32 R4, R65, 0x10, RZ ;  /* 0x0000001041047819 */ /* 0x000fe200000006ff */
[----:B------:R-:W-:Y:S01]  /*6ea0*/  FFMA R9, R49, R3, R9 ;  /* 0x0000000331097223 */ /* 0x000fe20000000009 */
[----:B------:R-:W-:Y:S02]  /*6eb0*/  LOP3.LUT R0, R65, 0xffff0000, RZ, 0xc0, !PT ;  /* 0xffff000041007812 */ /* 0x000fe400078ec0ff */
[C---:B------:R-:W-:Y:S01]  /*6ec0*/  SHF.L.U32 R3, R66.reuse, 0x10, RZ ;  /* 0x0000001042037819 */ /* 0x040fe200000006ff */
[C---:B------:R-:W-:Y:S01]  /*6ed0*/  FFMA R14, R49.reuse, R4, R14 ;  /* 0x00000004310e7223 */ /* 0x040fe2000000000e */
[----:B------:R-:W-:Y:S01]  /*6ee0*/  LOP3.LUT R4, R66, 0xffff0000, RZ, 0xc0, !PT ;  /* 0xffff000042047812 */ /* 0x000fe200078ec0ff */
        /* <DEDUP_REMOVED lines=14> */
[C---:B------:R-:W-:Y:S01]  /*6fd0*/  SHF.L.U32 R3, R74.reuse, 0x10, RZ ;  /* 0x000000104a037819 */ /* 0x040fe200000006ff */
[----:B------:R-:W-:Y:S01]  /*6fe0*/  FFMA R22, R49, R4, R22 ;  /* 0x0000000431167223 */ /* 0x000fe20000000016 */
[----:B------:R-:W-:Y:S01]  /*6ff0*/  F2FP.BF16.F32.PACK_AB R55, R11, R10 ;  /* 0x0000000a0b37723e */ /* 0x000fe200000010ff */
[C---:B------:R-:W-:Y:S01]  /*7000*/  FFMA R23, R49.reuse, R0, R23 ;  /* 0x0000000031177223 */ /* 0x040fe20000000017 */
[----:B------:R-:W-:Y:S01]  /*7010*/  LOP3.LUT R0, R74, 0xffff0000, RZ, 0xc0, !PT ;  /* 0xffff00004a007812 */ /* 0x000fe200078ec0ff */
[----:B------:R-:W-:Y:S01]  /*7020*/  FFMA R20, R49, R3, R20 ;  /* 0x0000000331147223 */ /* 0x000fe20000000014 */
[----:B------:R-:W-:Y:S01]  /*7030*/  SHF.L.U32 R4, R75, 0x10, RZ ;  /* 0x000000104b047819 */ /* 0x000fe200000006ff */
[----:B------:R1:W-:Y:S01]  /*7040*/  STS.128 [R107+0x2000], R52 ;  /* 0x002000346b007388 */ /* 0x0003e20000000c00 */
[C---:B------:R-:W-:Y:S01]  /*7050*/  SHF.L.U32 R3, R76.reuse, 0x10, RZ ;  /* 0x000000104c037819 */ /* 0x040fe200000006ff */
[----:B------:R-:W-:Y:S01]  /*7060*/  FFMA R21, R49, R0, R21 ;  /* 0x0000000031157223 */ /* 0x000fe20000000015 */
[----:B------:R-:W-:Y:S01]  /*7070*/  LOP3.LUT R0, R75, 0xffff0000, RZ, 0xc0, !PT ;  /* 0xffff00004b007812 */ /* 0x000fe200078ec0ff */
[----:B------:R-:W-:Y:S01]  /*7080*/  FFMA R26, R49, R4, R26 ;  /* 0x00000004311a7223 */ /* 0x000fe2000000001a */
[----:B------:R-:W-:Y:S02]  /*7090*/  LOP3.LUT R4, R76, 0xffff0000, RZ, 0xc0, !PT ;  /* 0xffff00004c047812 */ /* 0x000fe400078ec0ff */
[----:B------:R-:W-:Y:S01]  /*70a0*/  F2FP.BF16.F32.PACK_AB R8, R9, R8 ;  /* 0x000000080908723e */ /* 0x000fe200000010ff */
[----:B------:R-:W-:Y:S01]  /*70b0*/  FFMA R27, R49, R0, R27 ;  /* 0x00000000311b7223 */ /* 0x000fe2000000001b */
[----:B------:R-:W-:Y:S01]  /*70c0*/  SHF.L.U32 R5, R77, 0x10, RZ ;  /* 0x000000104d057819 */ /* 0x000fe200000006ff */
[----:B------:R-:W-:Y:S01]  /*70d0*/  FFMA R24, R49, R3, R24 ;  /* 0x0000000331187223 */ /* 0x000fe20000000018 */
[----:B------:R-:W-:Y:S01]  /*70e0*/  F2FP.BF16.F32.PACK_AB R9, R15, R14 ;  /* 0x0000000e0f09723e */ /* 0x000fe200000010ff */
[----:B------:R-:W-:Y:S01]  /*70f0*/  FFMA R25, R49, R4, R25 ;  /* 0x0000000431197223 */ /* 0x000fe20000000019 */
[----:B------:R-:W-:Y:S01]  /*7100*/  F2FP.BF16.F32.PACK_AB R10, R13, R12 ;  /* 0x0000000c0d0a723e */ /* 0x000fe200000010ff */
[----:B------:R-:W-:Y:S01]  /*7110*/  FFMA R30, R49, R5, R30 ;  /* 0x00000005311e7223 */ /* 0x000fe2000000001e */
[----:B------:R-:W-:Y:S02]  /*7120*/  F2FP.BF16.F32.PACK_AB R11, R19, R18 ;  /* 0x00000012130b723e */ /* 0x000fe400000010ff */
        /* <DEDUP_REMOVED lines=19> */
[----:B------:R-:W-:Y:S02]  /*7260*/  F2FP.BF16.F32.PACK_AB R27, R35, R34 ;  /* 0x00000022231b723e */ /* 0x000fe400000010ff */
[----:B------:R-:W-:Y:S02]  /*7270*/  LEA R0, R61, UR41, 0x3 ;  /* 0x000000293d007c11 */ /* 0x000fe4000f8e18ff */
[----:B------:R-:W-:Y:S01]  /*7280*/  @P6 SHF.L.U32 R3, R104, 0x1f, RZ ;  /* 0x0000001f68036819 */ /* 0x000fe200000006ff */
        /* <DEDUP_REMOVED lines=9> */
[----:B------:R-:W-:Y:S02]  /*7320*/  UIADD3 UR8, UP0, UPT, UR54, 0x680, URZ ;  /* 0x0000068036087890 */ /* 0x000fe4000ff1e0ff */
[----:B------:R-:W-:Y:S02]  /*7330*/  UIADD3 UR5, UPT, UPT, UR49, 0x20, URZ ;  /* 0x0000002031057890 */ /* 0x000fe4000fffe0ff */
[----:B------:R-:W-:Y:S02]  /*7340*/  UIADD3 UR4, UPT, UPT, UR41, 0x2200, URZ ;  /* 0x0000220029047890 */ /* 0x000fe4000fffe0ff */
[----:B------:R-:W-:Y:S01]  /*7350*/  UIADD3.X UR9, UPT, UPT, URZ, UR55, URZ, UP0, !UPT ;  /* 0x00000037ff097290 */ /* 0x000fe200087fe4ff */
[----:B------:R-:W-:Y:S01]  /*7360*/  UMOV UR6, UR50 ;  /* 0x0000003200067c82 */ /* 0x000fe20008000000 */
[----:B------:R-:W-:Y:S07]  /*7370*/  UMOV UR7, UR44 ;  /* 0x0000002c00077c82 */ /* 0x000fee0008000000 */
[----:B------:R3:W-:Y:S01]  /*7380*/  UTMASTG.3D [UR4], [UR8] ;  /* 0x00000004080073b5 */ /* 0x0007e20008010000 */
[----:B------:R0:W-:Y:S01]  /*7390*/  UTMACMDFLUSH ;  /* 0x00000000000079b7 */ /* 0x0001e20000000000 */
[----:B---3--:R-:W-:Y:S04]  /*73a0*/  DEPBAR.LE SB0, 0x1 ;  /* 0x000080400000791a */ /* 0x008fe80000000000 */
.L_x_111:
[----:B------:R-:W-:Y:S05]  /*73b0*/  BSYNC.RECONVERGENT B0 ;  /* 0x0000000000007941 */ /* 0x000fea0003800200 */
.L_x_110:
[----:B------:R-:W-:Y:S01]  /*73c0*/  BAR.SYNC.DEFER_BLOCKING 0x1, 0x80 ;  /* 0x0042000000007b1d */ /* 0x000fe20000010000 */
[----:B------:R-:W-:Y:S04]  /*73d0*/  UIADD3 UR51, UPT, UPT, UR52, 0x1, URZ ;  /* 0x0000000134337890 */ /* 0x000fe8000fffe0ff */
[----:B------:R-:W-:Y:S04]  /*73e0*/  UISETP.NE.AND UP0, UPT, UR51, 0x4, UPT ;  /* 0x000000043300788c */ /* 0x000fe8000bf05270 */
[----:B------:R-:W-:Y:S01]  /*73f0*/  USEL UR51, UR51, URZ, UP0 ;  /* 0x000000ff33337287 */ /* 0x000fe20008000000 */
[----:B------:R3:W-:Y:S01]  /*7400*/  @P6 SYNCS.ARRIVE.TRANS64.RED.A1T0 RZ, [R48+URZ], RZ ;  /* 0x000000ff30ff69a7 */ /* 0x0007e200081004ff */
[----:B------:R-:W-:Y:S01]  /*7410*/  BSSY B1, `(.L_x_112) ;  /* 0x0000017000017945 */ /* 0x000fe20003800000 */
[----:B------:R-:W4:Y:S02]  /*7420*/  @P6 SYNCS.PHASECHK.TRANS64.TRYWAIT P0, [R0+URZ+0x60], R3 ;  /* 0x00006003000065a7 */ /* 0x000f2400080011ff */
[----:B----4-:R-:W-:Y:S01]  /*7430*/  @P6 SEL R62, RZ, 0x1, !P0 ;  /* 0x00000001ff3e6807 */ /* 0x010fe20004000000 */
[----:B---3--:R-:W-:Y:S06]  /*7440*/  @!P6 BRA `(.L_x_113) ;  /* 0x00000000004ce947 */ /* 0x008fec0003800000 */
        /* <DEDUP_REMOVED lines=9> */
[----:B------:R-:W-:Y:S04]  /*74e0*/  SHF.L.U32 R7, R104, 0x1f, RZ ;  /* 0x0000001f68077819 */ /* 0x000fe800000006ff */
[----:B------:R-:W3:Y:S02]  /*74f0*/  SYNCS.PHASECHK.TRANS64.TRYWAIT P0, [R0+URZ+0x60], R7 ;  /* 0x00006007000075a7 */ /* 0x000ee400080011ff */
[----:B---3--:R-:W-:Y:S05]  /*7500*/  @!P0 BRA `(.L_x_116) ;  /* 0x00000024009c8947 */ /* 0x008fea0003800000 */
.L_x_115:
[----:B------:R-:W-:Y:S05]  /*7510*/  BSYNC B0 ;  /* 0x0000000000007941 */ /* 0x000fea0003800000 */
.L_x_114:
[----:B------:R-:W-:Y:S02]  /*7520*/  ISETP.NE.AND P0, PT, R63, RZ, PT ;  /* 0x000000ff3f00720c */ /* 0x000fe40003f05270 */
[----:B------:R-:W-:Y:S11]  /*7530*/  IADD3 R61, PT, PT, R61, 0x1, RZ ;  /* 0x000000013d3d7810 */ /* 0x000ff60007ffe0ff */
[----:B------:R4:W1:Y:S04]  /*7540*/  @P0 LDS.128 R56, [R6] ;  /* 0x0000000006380984 */ /* 0x0008680000000c00 */
[----:B------:R4:W1:Y:S04]  /*7550*/  @P0 LDS.128 R64, [R5+0x10] ;  /* 0x0000100005400984 */ /* 0x0008680000000c00 */
[----:B------:R4:W1:Y:S04]  /*7560*/  @P0 LDS.128 R72, [R4+0x20] ;  /* 0x0000200004480984 */ /* 0x0008680000000c00 */
[----:B------:R4:W1:Y:S02]  /*7570*/  @P0 LDS.128 R76, [R3+0x30] ;  /* 0x00003000034c0984 */ /* 0x0008640000000c00 */
.L_x_113:
[----:B------:R-:W-:Y:S05]  /*7580*/  BSYNC B1 ;  /* 0x0000000000017941 */ /* 0x000fea0003800000 */
.L_x_112:
        /* <DEDUP_REMOVED lines=21> */
.L_x_117:
        /* <DEDUP_REMOVED lines=146> */
.L_x_119:
[----:B------:R-:W-:Y:S05]  /*8000*/  BSYNC.RECONVERGENT B0 ;  /* 0x0000000000007941 */ /* 0x000fea0003800200 */
.L_x_118:
        /* <DEDUP_REMOVED lines=21> */
.L_x_123:
[----:B------:R-:W-:Y:S05]  /*8160*/  BSYNC B0 ;  /* 0x0000000000007941 */ /* 0x000fea0003800000 */
.L_x_122:
[----:B------:R-:W-:Y:S11]  /*8170*/  ISETP.NE.AND P0, PT, R63, RZ, PT ;  /* 0x000000ff3f00720c */ /* 0x000ff60003f05270 */
[----:B------:R-:W-:Y:S02]  /*8180*/  @!UPT UIADD3 URZ, UPT, UPT, URZ, URZ, URZ ;  /* 0x000000fffffff290 */ /* 0x000fe4000fffe0ff */
[----:B------:R4:W1:Y:S04]  /*8190*/  @P0 LDS.128 R56, [R5] ;  /* 0x0000000005380984 */ /* 0x0008680000000c00 */
[----:B------:R4:W1:Y:S04]  /*81a0*/  @P0 LDS.128 R64, [R4+0x10] ;  /* 0x0000100004400984 */ /* 0x0008680000000c00 */
[----:B------:R4:W1:Y:S04]  /*81b0*/  @P0 LDS.128 R72, [R3+0x20] ;  /* 0x0000200003480984 */ /* 0x0008680000000c00 */
[----:B------:R4:W1:Y:S02]  /*81c0*/  @P0 LDS.128 R76, [R61+0x30] ;  /* 0x000030003d4c0984 */ /* 0x0008640000000c00 */
.L_x_121:
[----:B------:R-:W-:Y:S05]  /*81d0*/  BSYNC B1 ;  /* 0x0000000000017941 */ /* 0x000fea0003800000 */
.L_x_120:
        /* <DEDUP_REMOVED lines=21> */
.L_x_125:
[----:B------:R-:W-:Y:S01]  /*8330*/  ISETP.NE.AND P0, PT, R100, RZ, PT ;  /* 0x000000ff6400720c */ /* 0x000fe20003f05270 */
[----:B------:R-:W-:Y:S05]  /*8340*/  WARPSYNC.ALL ;  /* 0x0000000000007948 */ /* 0x000fea0003800000 */
[----:B------:R-:W-:Y:S01]  /*8350*/  R2UR UR4, R51 ;  /* 0x00000000330472ca */ /* 0x000fe200000e0000 */
[----:B------:R-:W-:Y:S01]  /*8360*/  BSSY.RECONVERGENT B0, `(.L_x_126) ;  /* 0x000008c000007945 */ /* 0x000fe20003800200 */
[----:B------:R-:W-:Y:S02]  /*8370*/  R2UR UR5, R60 ;  /* 0x000000003c0572ca */ /* 0x000fe400000e0000 */
[C---:B-1----:R-:W-:Y:S02]  /*8380*/  SHF.L.U32 R48, R56.reuse, 0x10, RZ ;  /* 0x0000001038307819 */ /* 0x042fe400000006ff */
[----:B------:R-:W-:Y:S02]  /*8390*/  LOP3.LUT R50, R56, 0xffff0000, RZ, 0xc0, !PT ;  /* 0xffff000038327812 */ /* 0x000fe400078ec0ff */
[C---:B------:R-:W-:Y:S02]  /*83a0*/  SHF.L.U32 R51, R57.reuse, 0x10, RZ ;  /* 0x0000001039337819 */ /* 0x040fe400000006ff */
[----:B------:R-:W-:Y:S02]  /*83b0*/  LOP3.LUT R52, R57, 0xffff0000, RZ, 0xc0, !PT ;  /* 0xffff000039347812 */ /* 0x000fe400078ec0ff */
[C---:B------:R-:W-:Y:S01]  /*83c0*/  SHF.L.U32 R53, R58.reuse, 0x10, RZ ;  /* 0x000000103a357819 */ /* 0x040fe200000006ff */
[----:B----4-:R-:W1:Y:S01]  /*83d0*/  LDTM.x32 R4, tmem[UR4+0x60] ;  /* 0x00006004000479ee */ /* 0x010e6200082c0000 */
[----:B------:R-:W-:Y:S01]  /*83e0*/  LOP3.LUT R54, R58, 0xffff0000, RZ, 0xc0, !PT ;  /* 0xffff00003a367812 */ /* 0x000fe200078ec0ff */
[----:B------:R-:W-:Y:S01]  /*83f0*/  NOP ;  /* 0x0000000000007918 */ /* 0x000fe20000000000 */
[C---:B------:R-:W-:Y:S01]  /*8400*/  SHF.L.U32 R55, R59.reuse, 0x10, RZ ;  /* 0x000000103b377819 */ /* 0x040fe200000006ff */
[----:B------:R-:W-:Y:S01]  /*8410*/  UIADD3 UR5, UPT, UPT, UR5, 0xf0, URZ ;  /* 0x000000f005057890 */ /* 0x000fe2000fffe0ff */
[----:B------:R-:W-:Y:S02]  /*8420*/  LOP3.LUT R56, R59, 0xffff0000, RZ, 0xc0, !PT ;  /* 0xffff00003b387812 */ /* 0x000fe400078ec0ff */
[C---:B------:R-:W-:Y:S01]  /*8430*/  SHF.L.U32 R57, R64.reuse, 0x10, RZ ;  /* 0x0000001040397819 */ /* 0x040fe200000006ff */
[----:B------:R-:W-:Y:S01]  /*8440*/  UPRMT UR5, UR37, 0x654, UR5 ;  /* 0x0000065425057896 */ /* 0x000fe20008000005 */
[----:B------:R-:W-:Y:S02]  /*8450*/  LOP3.LUT R58, R64, 0xffff0000, RZ, 0xc0, !PT ;  /* 0xffff0000403a7812 */ /* 0x000fe400078ec0ff */
[C---:B------:R-:W-:Y:S02]  /*8460*/  SHF.L.U32 R59, R65.reuse, 0x10, RZ ;  /* 0x00000010413b7819 */ /* 0x040fe400000006ff */
[----:B------:R-:W-:Y:S02]  /*8470*/  LOP3.LUT R60, R65, 0xffff0000, RZ, 0xc0, !PT ;  /* 0xffff0000413c7812 */ /* 0x000fe400078ec0ff */
[C---:B------:R-:W-:Y:S02]  /*8480*/  SHF.L.U32 R61, R66.reuse, 0x10, RZ ;  /* 0x00000010423d7819 */ /* 0x040fe400000006ff */
[----:B------:R-:W-:Y:S01]  /*8490*/  LOP3.LUT R62, R66, 0xffff0000, RZ, 0xc0, !PT ;  /* 0xffff0000423e7812 */ /* 0x000fe200078ec0ff */
[----:B-1----:R-:W-:Y:S01]  /*84a0*/  SYNCS.ARRIVE.TRANS64.RED.A1T0 RZ, [UR5], RZ ;  /* 0x000000ffffff79a7 */ /* 0x002fe20008100405 */
[C---:B------:R-:W-:Y:S02]  /*84b0*/  SHF.L.U32 R63, R67.reuse, 0x10, RZ ;  /* 0x00000010433f7819 */ /* 0x040fe400000006ff */
[----:B------:R-:W-:Y:S02]  /*84c0*/  LOP3.LUT R64, R67, 0xffff0000, RZ, 0xc0, !PT ;  /* 0xffff000043407812 */ /* 0x000fe400078ec0ff */
[C---:B------:R-:W-:Y:S01]  /*84d0*/  SHF.L.U32 R65, R72.reuse, 0x10, RZ ;  /* 0x0000001048417819 */ /* 0x040fe200000006ff */
[C-C-:B------:R-:W-:Y:S01]  /*84e0*/  FFMA R0, R47.reuse, R4, R2.reuse ;  /* 0x000000042f007223 */ /* 0x140fe20000000002 */
[C-C-:B------:R-:W-:Y:S01]  /*84f0*/  FFMA R3, R47.reuse, R5, R2.reuse ;  /* 0x000000052f037223 */ /* 0x140fe20000000002 */
[C-C-:B------:R-:W-:Y:S01]  /*8500*/  FFMA R6, R47.reuse, R6, R2.reuse ;  /* 0x000000062f067223 */ /* 0x140fe20000000002 */
[----:B------:R-:W-:Y:S01]  /*8510*/  LOP3.LUT R66, R72, 0xffff0000, RZ, 0xc0, !PT ;  /* 0xffff000048427812 */ /* 0x000fe200078ec0ff */
[C-C-:B------:R-:W-:Y:S01]  /*8520*/  FFMA R7, R47.reuse, R7, R2.reuse ;  /* 0x000000072f077223 */ /* 0x140fe20000000002 */
[--C-:B------:R-:W-:Y:S01]  /*8530*/  FFMA R4, R47, R8, R2.reuse ;  /* 0x000000082f047223 */ /* 0x100fe20000000002 */
[----:B------:R-:W-:Y:S01]  /*8540*/  SHF.L.U32 R67, R73, 0x10, RZ ;  /* 0x0000001049437819 */ /* 0x000fe200000006ff */
[C-C-:B------:R-:W-:Y:S01]  /*8550*/  FFMA R5, R47.reuse, R9, R2.reuse ;  /* 0x000000092f057223 */ /* 0x140fe20000000002 */
[--C-:B------:R-:W-:Y:S01]  /*8560*/  FFMA R10, R47, R10, R2.reuse ;  /* 0x0000000a2f0a7223 */ /* 0x100fe20000000002 */
[----:B------:R-:W-:Y:S01]  /*8570*/  LOP3.LUT R68, R73, 0xffff0000, RZ, 0xc0, !PT ;  /* 0xffff000049447812 */ /* 0x000fe200078ec0ff */
[C-C-:B------:R-:W-:Y:S01]  /*8580*/  FFMA R11, R47.reuse, R11, R2.reuse ;  /* 0x0000000b2f0b7223 */ /* 0x140fe20000000002 */
[C-C-:B------:R-:W-:Y:S01]  /*8590*/  FFMA R8, R47.reuse, R12, R2.reuse ;  /* 0x0000000c2f087223 */ /* 0x140fe20000000002 */
[C---:B------:R-:W-:Y:S01]  /*85a0*/  SHF.L.U32 R69, R74.reuse, 0x10, RZ ;  /* 0x000000104a457819 */ /* 0x040fe200000006ff */
        /* <DEDUP_REMOVED lines=23> */
[C---:B------:R-:W-:Y:S01]  /*8720*/  SHF.L.U32 R32, R76.reuse, 0x10, RZ ;  /* 0x000000104c207819 */ /* 0x040fe200000006ff */
[C-C-:B------:R-:W-:Y:S01]  /*8730*/  FFMA R29, R47.reuse, R33, R2.reuse ;  /* 0x000000212f1d7223 */ /* 0x140fe20000000002 */
[----:B------:R-:W-:Y:S01]  /*8740*/  LOP3.LUT R33, R76, 0xffff0000, RZ, 0xc0, !PT ;  /* 0xffff00004c217812 */ /* 0x000fe200078ec0ff */
[C-C-:B------:R-:W-:Y:S01]  /*8750*/  FFMA R34, R47.reuse, R34, R2.reuse ;  /* 0x000000222f227223 */ /* 0x140fe20000000002 */
[----:B------:R-:W-:Y:S01]  /*8760*/  FFMA R2, R47, R35, R2 ;  /* 0x000000232f027223 */ /* 0x000fe20000000002 */
[C---:B------:R-:W-:Y:S01]  /*8770*/  FFMA R0, R49.reuse, R48, R0 ;  /* 0x0000003031007223 */ /* 0x040fe20000000000 */
        /* <DEDUP_REMOVED lines=9> */
[----:B------:R-:W-:Y:S01]  /*8810*/  FFMA R14, R49, R59, R14 ;  /* 0x0000003b310e7223 */ /* 0x000fe2000000000e */
[----:B------:R-:W-:Y:S01]  /*8820*/  SHF.L.U32 R35, R77, 0x10, RZ ;  /* 0x000000104d237819 */ /* 0x000fe200000006ff */
[----:B------:R-:W-:Y:S01]  /*8830*/  FFMA R15, R49, R60, R15 ;  /* 0x0000003c310f7223 */ /* 0x000fe2000000000f */
[----:B------:R-:W-:Y:S01]  /*8840*/  LOP3.LUT R48, R77, 0xffff0000, RZ, 0xc0, !PT ;  /* 0xffff00004d307812 */ /* 0x000fe200078ec0ff */
[C---:B------:R-:W-:Y:S01]  /*8850*/  FFMA R12, R49.reuse, R61, R12 ;  /* 0x0000003d310c7223 */ /* 0x040fe2000000000c */
        /* <DEDUP_REMOVED lines=19> */
[----:B------:R1:W-:Y:S01]  /*8990*/  STS.128 [R107+0x6000], R76 ;  /* 0x0060004c6b007388 */ /* 0x0003e20000000c00 */
[----:B------:R-:W-:Y:S01]  /*89a0*/  F2FP.BF16.F32.PACK_AB R10, R13, R12 ;  /* 0x0000000c0d0a723e */ /* 0x000fe200000010ff */
[----:B------:R-:W-:Y:S01]  /*89b0*/  FFMA R26, R49, R71, R26 ;  /* 0x00000047311a7223 */ /* 0x000fe2000000001a */
[----:B------:R-:W-:Y:S01]  /*89c0*/  F2FP.BF16.F32.PACK_AB R11, R19, R18 ;  /* 0x00000012130b723e */ /* 0x000fe200000010ff */
[C---:B------:R-:W-:Y:S01]  /*89d0*/  FFMA R27, R49.reuse, R72, R27 ;  /* 0x00000048311b7223 */ /* 0x040fe2000000001b */
[----:B------:R-:W-:Y:S01]  /*89e0*/  FFMA R24, R49, R32, R24 ;  /* 0x0000002031187223 */ /* 0x000fe20000000018 */
[----:B------:R-:W-:Y:S01]  /*89f0*/  F2FP.BF16.F32.PACK_AB R16, R17, R16 ;  /* 0x000000101110723e */ /* 0x000fe200000010ff */
[C---:B------:R-:W-:Y:S01]  /*8a00*/  FFMA R25, R49.reuse, R33, R25 ;  /* 0x0000002131197223 */ /* 0x040fe20000000019 */
[----:B------:R1:W-:Y:S01]  /*8a10*/  STS.128 [R106+0x6010], R8 ;  /* 0x006010086a007388 */ /* 0x0003e20000000c00 */
[C---:B------:R-:W-:Y:S01]  /*8a20*/  FFMA R30, R49.reuse, R35, R30 ;  /* 0x00000023311e7223 */ /* 0x040fe2000000001e */
[----:B------:R-:W-:Y:S01]  /*8a30*/  FFMA R31, R49, R48, R31 ;  /* 0x00000030311f7223 */ /* 0x000fe2000000001f */
[----:B------:R-:W-:Y:S01]  /*8a40*/  F2FP.BF16.F32.PACK_AB R17, R23, R22 ;  /* 0x000000161711723e */ /* 0x000fe200000010ff */
[----:B------:R-:W-:Y:S01]  /*8a50*/  FFMA R28, R49, R50, R28 ;  /* 0x00000032311c7223 */ /* 0x000fe2000000001c */
[----:B------:R-:W-:Y:S01]  /*8a60*/  F2FP.BF16.F32.PACK_AB R18, R21, R20 ;  /* 0x000000141512723e */ /* 0x000fe200000010ff */
[----:B------:R-:W-:Y:S01]  /*8a70*/  FFMA R29, R49, R51, R29 ;  /* 0x00000033311d7223 */ /* 0x000fe2000000001d */
[----:B------:R-:W-:Y:S01]  /*8a80*/  F2FP.BF16.F32.PACK_AB R19, R27, R26 ;  /* 0x0000001a1b13723e */ /* 0x000fe200000010ff */
[C---:B------:R-:W-:Y:S01]  /*8a90*/  FFMA R34, R49.reuse, R52, R34 ;  /* 0x0000003431227223 */ /* 0x040fe20000000022 */
[----:B------:R-:W-:Y:S01]  /*8aa0*/  FFMA R2, R49, R53, R2 ;  /* 0x0000003531027223 */ /* 0x000fe20000000002 */
[----:B------:R-:W-:Y:S02]  /*8ab0*/  F2FP.BF16.F32.PACK_AB R24, R25, R24 ;  /* 0x000000181918723e */ /* 0x000fe400000010ff */
[----:B------:R1:W-:Y:S01]  /*8ac0*/  STS.128 [R105+0x6020], R16 ;  /* 0x0060201069007388 */ /* 0x0003e20000000c00 */
[----:B------:R-:W-:Y:S02]  /*8ad0*/  F2FP.BF16.F32.PACK_AB R25, R31, R30 ;  /* 0x0000001e1f19723e */ /* 0x000fe400000010ff */
        /* <DEDUP_REMOVED lines=20> */
.L_x_127:
[----:B------:R-:W-:Y:S05]  /*8c20*/  BSYNC.RECONVERGENT B0 ;  /* 0x0000000000007941 */ /* 0x000fea0003800200 */
.L_x_126:
[----:B------:R-:W-:Y:S01]  /*8c30*/  BAR.SYNC.DEFER_BLOCKING 0x1, 0x80 ;  /* 0x0042000000007b1d */ /* 0x000fe20000010000 */
[----:B------:R-:W-:Y:S01]  /*8c40*/  UISETP.NE.AND UP0, UPT, UR45, -0x4, UPT ;  /* 0xfffffffc2d00788c */ /* 0x000fe2000bf05270 */
[----:B------:R-:W-:Y:S08]  /*8c50*/  IADD3 R81, PT, PT, R81, 0x1, RZ ;  /* 0x0000000151517810 */ /* 0x000ff00007ffe0ff */
[----:B------:R-:W-:Y:S05]  /*8c60*/  BRA.U !UP0, `(.L_x_128) ;  /* 0x0000000108287547 */ /* 0x000fea000b800000 */
[----:B------:R-:W-:Y:S01]  /*8c70*/  ISETP.NE.AND P0, PT, R111, RZ, PT ;  /* 0x000000ff6f00720c */ /* 0x000fe20003f05270 */
[----:B------:R-:W-:Y:S01]  /*8c80*/  IMAD.U32 R2, RZ, RZ, UR52 ;  /* 0x00000034ff027e24 */ /* 0x000fe2000f8e00ff */
[----:B------:R-:W-:Y:S01]  /*8c90*/  UIADD3 UR52, UPT, UPT, UR52, 0x1, URZ ;  /* 0x0000000134347890 */ /* 0x000fe2000fffe0ff */
[----:B------:R-:W-:Y:S03]  /*8ca0*/  IMAD.U32 R0, RZ, RZ, UR37 ;  /* 0x00000025ff007e24 */ /* 0x000fe6000f8e00ff */
[----:B------:R-:W-:Y:S04]  /*8cb0*/  UISETP.NE.AND UP0, UPT, UR52, 0x4, UPT ;  /* 0x000000043400788c */ /* 0x000fe8000bf05270 */
[----:B------:R-:W-:Y:S03]  /*8cc0*/  USEL UR52, UR52, URZ, UP0 ;  /* 0x000000ff34347287 */ /* 0x000fe60008000000 */
[----:B------:R-:W-:Y:S05]  /*8cd0*/  @P0 LEA R2, R2, UR41, 0x3 ;  /* 0x0000002902020c11 */ /* 0x000fea000f8e18ff */
[----:B------:R-:W-:Y:S05]  /*8ce0*/  @P0 VIADD R2, R2, 0x80 ;  /* 0x0000008002020836 */ /* 0x000fea0000000000 */
[----:B------:R-:W-:Y:S04]  /*8cf0*/  @P0 PRMT R0, R0, 0x654, R2 ;  /* 0x0000065400000816 */ /* 0x000fe80000000002 */
[----:B------:R3:W-:Y:S03]  /*8d00*/  @P0 SYNCS.ARRIVE.TRANS64.RED.A1T0 RZ, [R0+URZ], RZ ;  /* 0x000000ff00ff09a7 */ /* 0x0007e600081004ff */
.L_x_128:
[----:B------:R-:W-:Y:S01]  /*8d10*/  ISETP.NE.AND P2, PT, R109, RZ, PT ;  /* 0x000000ff6d00720c */ /* 0x000fe20003f45270 */
[----:B------:R-:W-:Y:S01]  /*8d20*/  UIADD3 UR45, UPT, UPT, UR45, 0x4, URZ ;  /* 0x000000042d2d7890 */ /* 0x000fe2000fffe0ff */
[----:B------:R-:W-:Y:S01]  /*8d30*/  ISETP.NE.AND P0, PT, R110, 0x2, PT ;  /* 0x000000026e00780c */ /* 0x000fe20003f05270 */
[----:B------:R-:W-:Y:S01]  /*8d40*/  IMAD.IADD R3, R44, 0x1, R92 ;  /* 0x000000012c037824 */ /* 0x000fe200078e025c */
[----:B------:R-:W-:Y:S01]  /*8d50*/  ISETP.NE.AND P1, PT, R81, 0x4, PT ;  /* 0x000000045100780c */ /* 0x000fe20003f25270 */
[----:B------:R-:W-:Y:S01]  /*8d60*/  IMAD.IADD R4, R45, 0x1, R93 ;  /* 0x000000012d047824 */ /* 0x000fe200078e025d */
[----:B------:R-:W-:Y:S02]  /*8d70*/  SEL R2, RZ, 0x1, P0 ;  /* 0x00000001ff027807 */ /* 0x000fe40000000000 */
[----:B---3--:R-:W-:Y:S02]  /*8d80*/  SEL R0, RZ, 0x1, P1 ;  /* 0x00000001ff007807 */ /* 0x008fe40000800000 */
[----:B------:R-:W-:Y:S02]  /*8d90*/  LOP3.LUT R102, R102, R2, RZ, 0x3c, !PT ;  /* 0x0000000266667212 */ /* 0x000fe400078e3cff */
[----:B------:R-:W-:Y:S02]  /*8da0*/  LOP3.LUT R103, R103, R0, RZ, 0x3c, !PT ;  /* 0x0000000067677212 */ /* 0x000fe400078e3cff */
[----:B------:R-:W-:Y:S02]  /*8db0*/  @P2 R2UR UR44, R101 ;  /* 0x00000000652c22ca */ /* 0x000fe400000e0000 */
[----:B------:R-:W-:Y:S02]  /*8dc0*/  SEL R110, R110, RZ, P0 ;  /* 0x000000ff6e6e7207 */ /* 0x000fe40000000000 */
[----:B------:R-:W-:Y:S01]  /*8dd0*/  SEL R81, R81, RZ, P1 ;  /* 0x000000ff51517207 */ /* 0x000fe20000800000 */
[----:B------:R-:W-:Y:S10]  /*8de0*/  @P2 BRA `(.L_x_129) ;  /* 0xffffffbc00fc2947 */ /* 0x000ff4000383ffff */
[----:B------:R-:W3:Y:S01]  /*8df0*/  LDCU.64 UR6, c[0x0][0x888] ;  /* 0x00011100ff0677ac */ /* 0x000ee20008000a00 */
[----:B------:R-:W4:Y:S01]  /*8e00*/  LDCU.64 UR4, c[0x0][0x890] ;  /* 0x00011200ff0477ac */ /* 0x000f220008000a00 */
[----:B---3--:R-:W-:Y:S02]  /*8e10*/  ISETP.NE.U32.AND P2, PT, RZ, UR6, PT ;  /* 0x00000006ff007c0c */ /* 0x008fe4000bf45070 */
[----:B----4-:R-:W-:Y:S02]  /*8e20*/  ISETP.NE.U32.AND P1, PT, RZ, UR4, PT ;  /* 0x00000004ff007c0c */ /* 0x010fe4000bf25070 */
[----:B------:R-:W-:Y:S02]  /*8e30*/  ISETP.NE.AND.EX P2, PT, RZ, UR7, PT, P2 ;  /* 0x00000007ff007c0c */ /* 0x000fe4000bf45320 */
[----:B------:R-:W-:-:S13]  /*8e40*/  ISETP.NE.AND.EX P0, PT, RZ, UR5, PT, P1 ;  /* 0x00000005ff007c0c */ /* 0x000fda000bf05310 */
[----:B------:R-:W-:Y:S05]  /*8e50*/  @P2 BRA P0, `(.L_x_130) ;  /* 0x00000000003c2947 */ /* 0x000fea0000000000 */
[----:B------:R-:W-:-:S13]  /*8e60*/  ISETP.NE.AND.EX P1, PT, RZ, UR5, PT, P1 ;  /* 0x00000005ff007c0c */ /* 0x000fda000bf25310 */
[----:B------:R-:W-:Y:S05]  /*8e70*/  @P1 BRA `(.L_x_131) ;  /* 0x00000000000c1947 */ /* 0x000fea0003800000 */
[----:B------:R-:W-:-:S13]  /*8e80*/  FSETP.NEU.AND P0, PT, R49, RZ, PT ;  /* 0x000000ff3100720b */ /* 0x000fda0003f0d000 */
[----:B------:R-:W-:Y:S05]  /*8e90*/  @!P0 EXIT ;  /* 0x000000000000894d */ /* 0x000fea0003800000 */
[----:B------:R-:W-:Y:S05]  /*8ea0*/  BRA `(.L_x_130) ;  /* 0x0000000000287947 */ /* 0x000fea0003800000 */
.L_x_131:
[----:B------:R-:W-:Y:S01]  /*8eb0*/  ISETP.NE.AND P0, PT, R112, RZ, PT ;  /* 0x000000ff7000720c */ /* 0x000fe20003f05270 */
[----:B------:R-:W-:-:S12]  /*8ec0*/  BSSY.RECONVERGENT B0, `(.L_x_130) ;  /* 0x0000008000007945 */ /* 0x000fd80003800200 */
[----:B------:R-:W-:Y:S05]  /*8ed0*/  @P0 BRA `(.L_x_132) ;  /* 0x0000000000100947 */ /* 0x000fea0003800000 */
[----:B------:R-:W-:-:S04]  /*8ee0*/  ISETP.NE.U32.AND P0, PT, RZ, UR6, PT ;  /* 0x00000006ff007c0c */ /* 0x000fc8000bf05070 */
[----:B------:R-:W-:-:S13]  /*8ef0*/  ISETP.NE.AND.EX P0, PT, RZ, UR7, PT, P0 ;  /* 0x00000007ff007c0c */ /* 0x000fda000bf05300 */
[----:B------:R-:W-:Y:S05]  /*8f00*/  @!P0 EXIT ;  /* 0x000000000000894d */ /* 0x000fea0003800000 */
[----:B------:R-:W-:Y:S05]  /*8f10*/  BRA `(.L_x_133) ;  /* 0x0000000000087947 */ /* 0x000fea0003800000 */
.L_x_132:
[----:B------:R-:W-:-:S13]  /*8f20*/  FSETP.NEU.AND P0, PT, R49, RZ, PT ;  /* 0x000000ff3100720b */ /* 0x000fda0003f0d000 */
[----:B------:R-:W-:Y:S05]  /*8f30*/  @!P0 EXIT ;  /* 0x000000000000894d */ /* 0x000fea0003800000 */
.L_x_133:
[----:B------:R-:W-:Y:S05]  /*8f40*/  BSYNC.RECONVERGENT B0 ;  /* 0x0000000000007941 */ /* 0x000fea0003800200 */
.L_x_130:
[----:B------:R-:W-:Y:S01]  /*8f50*/  ULEA UR4, UR52, UR41, 0x3 ;  /* 0x0000002934047291 */ /* 0x000fe2000f8e18ff */
[----:B------:R-:W-:-:S04]  /*8f60*/  DEPBAR.LE SB0, 0x0 ;  /* 0x000080000000791a */ /* 0x000fc80000000000 */
[----:B------:R-:W-:-:S04]  /*8f70*/  UIADD3 UR4, UPT, UPT, UR4, 0x80, URZ ;  /* 0x0000008004047890 */ /* 0x000fc8000fffe0ff */
[----:B------:R-:W-:-:S09]  /*8f80*/  UPRMT UR4, UR37, 0x654, UR4 ;  /* 0x0000065425047896 */ /* 0x000fd20008000004 */
[----:B------:R-:W-:Y:S01]  /*8f90*/  SYNCS.ARRIVE.TRANS64.RED.A1T0 RZ, [UR4], RZ ;  /* 0x000000ffffff79a7 */ /* 0x000fe20008100404 */
[----:B------:R-:W-:Y:S05]  /*8fa0*/  EXIT ;  /* 0x000000000000794d */ /* 0x000fea0003800000 */
.L_x_19:
[----:B--2---:R2:W1:Y:S02]  /*8fb0*/  SYNCS.PHASECHK.TRANS64.TRYWAIT P0, [R2+URZ+0x120], R5 ;  /* 0x00012005020075a7 */ /* 0x00446400080011ff */
[----:B-1----:R-:W-:Y:S05]  /*8fc0*/  @!P0 NANOSLEEP.SYNCS 0x989680 ;  /* 0x009896800000895d */ /* 0x002fea0003900000 */
[----:B------:R-:W1:Y:S02]  /*8fd0*/  @!P0 SYNCS.PHASECHK.TRANS64 P0, [R2+URZ+0x120], R5 ;  /* 0x00012005020085a7 */ /* 0x000e6400080010ff */
[----:B-1----:R-:W-:Y:S05]  /*8fe0*/  @!P0 BRA `(.L_x_19) ;  /* 0xfffffffc00f08947 */ /* 0x002fea000383ffff */
[----:B------:R-:W-:Y:S05]  /*8ff0*/  BRA `(.L_x_134) ;  /* 0xffffff8400847947 */ /* 0x000fea000383ffff */
.L_x_22:
[----:B-1----:R-:W-:-:S07]  /*9000*/  MOV R2, UR41 ;  /* 0x0000002900027c02 */ /* 0x002fce0008000f00 */
.L_x_135:
[----:B-1----:R1:W2:Y:S02]  /*9010*/  SYNCS.PHASECHK.TRANS64.TRYWAIT P0, [R2+URZ+0x30], R4 ;  /* 0x00003004020075a7 */ /* 0x0022a400080011ff */
[----:B--2---:R-:W-:Y:S05]  /*9020*/  @!P0 NANOSLEEP.SYNCS 0x989680 ;  /* 0x009896800000895d */ /* 0x004fea0003900000 */
[----:B------:R-:W2:Y:S02]  /*9030*/  @!P0 SYNCS.PHASECHK.TRANS64 P0, [R2+URZ+0x30], R4 ;  /* 0x00003004020085a7 */ /* 0x000ea400080010ff */
[----:B--2---:R-:W-:Y:S05]  /*9040*/  @!P0 BRA `(.L_x_135) ;  /* 0xfffffffc00f08947 */ /* 0x004fea000383ffff */
[----:B------:R-:W-:Y:S05]  /*9050*/  BRA `(.L_x_21) ;  /* 0xffffff8400d47947 */ /* 0x000fea000383ffff */
.L_x_28:
[----:B-1----:R-:W-:-:S07]  /*9060*/  MOV R2, UR17 ;  /* 0x0000001100027c02 */ /* 0x002fce0008000f00 */
.L_x_136:
[----:B-1----:R1:W2:Y:S02]  /*9070*/  SYNCS.PHASECHK.TRANS64.TRYWAIT P0, [R2+URZ+0x30], R4 ;  /* 0x00003004020075a7 */ /* 0x0022a400080011ff */
[----:B--2---:R-:W-:Y:S05]  /*9080*/  @!P0 NANOSLEEP.SYNCS 0x989680 ;  /* 0x009896800000895d */ /* 0x004fea0003900000 */
[----:B------:R-:W2:Y:S02]  /*9090*/  @!P0 SYNCS.PHASECHK.TRANS64 P0, [R2+URZ+0x30], R4 ;  /* 0x00003004020085a7 */ /* 0x000ea400080010ff */
[----:B--2---:R-:W-:Y:S05]  /*90a0*/  @!P0 BRA `(.L_x_136) ;  /* 0xfffffffc00f08947 */ /* 0x004fea000383ffff */
[----:B------:R-:W-:Y:S05]  /*90b0*/  BRA `(.L_x_27) ;  /* 0xffffff8800787947 */ /* 0x000fea000383ffff */
.L_x_32:
[----:B-1----:R1:W2:Y:S02]  /*90c0*/  SYNCS.PHASECHK.TRANS64.TRYWAIT P0, [R2+URZ+0xb0], R3 ;  /* 0x0000b003020075a7 */ /* 0x0022a400080011ff */
[----:B--2---:R-:W-:Y:S05]  /*90d0*/  @!P0 NANOSLEEP.SYNCS 0x989680 ;  /* 0x009896800000895d */ /* 0x004fea0003900000 */
[----:B------:R-:W2:Y:S02]  /*90e0*/  @!P0 SYNCS.PHASECHK.TRANS64 P0, [R2+URZ+0xb0], R3 ;  /* 0x0000b003020085a7 */ /* 0x000ea400080010ff */
[----:B--2---:R-:W-:Y:S05]  /*90f0*/  @!P0 BRA `(.L_x_32) ;  /* 0xfffffffc00f08947 */ /* 0x004fea000383ffff */
[----:B------:R-:W-:Y:S05]  /*9100*/  BRA `(.L_x_137) ;  /* 0xffffff8c00047947 */ /* 0x000fea000383ffff */
.L_x_36:
[----:B----4-:R-:W-:-:S07]  /*9110*/  MOV R0, UR5 ;  /* 0x0000000500007c02 */ /* 0x010fce0008000f00 */
.L_x_138:
[----:B-1----:R1:W2:Y:S02]  /*9120*/  SYNCS.PHASECHK.TRANS64.TRYWAIT P0, [R0+URZ], R2 ;  /* 0x00000002000075a7 */ /* 0x0022a400080011ff */
[----:B--2---:R-:W-:Y:S05]  /*9130*/  @!P0 NANOSLEEP.SYNCS 0x989680 ;  /* 0x009896800000895d */ /* 0x004fea0003900000 */
[----:B------:R-:W2:Y:S02]  /*9140*/  @!P0 SYNCS.PHASECHK.TRANS64 P0, [R0+URZ], R2 ;  /* 0x00000002000085a7 */ /* 0x000ea400080010ff */
[----:B--2---:R-:W-:Y:S05]  /*9150*/  @!P0 BRA `(.L_x_138) ;  /* 0xfffffffc00f08947 */ /* 0x004fea000383ffff */
[----:B------:R-:W-:Y:S05]  /*9160*/  BRA `(.L_x_139) ;  /* 0xffffff9000747947 */ /* 0x000fea000383ffff */
.L_x_37:
[----:B----4-:R-:W-:-:S07]  /*9170*/  MOV R0, UR5 ;  /* 0x0000000500007c02 */ /* 0x010fce0008000f00 */
.L_x_140:
[----:B-1----:R1:W2:Y:S02]  /*9180*/  SYNCS.PHASECHK.TRANS64.TRYWAIT P0, [R0+URZ], R3 ;  /* 0x00000003000075a7 */ /* 0x0022a400080011ff */
[----:B--2---:R-:W-:Y:S05]  /*9190*/  @!P0 NANOSLEEP.SYNCS 0x989680 ;  /* 0x009896800000895d */ /* 0x004fea0003900000 */
[----:B------:R-:W2:Y:S02]  /*91a0*/  @!P0 SYNCS.PHASECHK.TRANS64 P0, [R0+URZ], R3 ;  /* 0x00000003000085a7 */ /* 0x000ea400080010ff */
[----:B--2---:R-:W-:Y:S05]  /*91b0*/  @!P0 BRA `(.L_x_140) ;  /* 0xfffffffc00f08947 */ /* 0x004fea000383ffff */
[----:B------:R-:W-:Y:S05]  /*91c0*/  BRA `(.L_x_141) ;  /* 0xffffff9000807947 */ /* 0x000fea000383ffff */
.L_x_38:
[----:B----4-:R-:W-:-:S07]  /*91d0*/  MOV R0, UR5 ;  /* 0x0000000500007c02 */ /* 0x010fce0008000f00 */
.L_x_142:
[----:B-1----:R1:W2:Y:S02]  /*91e0*/  SYNCS.PHASECHK.TRANS64.TRYWAIT P0, [R0+URZ], R3 ;  /* 0x00000003000075a7 */ /* 0x0022a400080011ff */
[----:B--2---:R-:W-:Y:S05]  /*91f0*/  @!P0 NANOSLEEP.SYNCS 0x989680 ;  /* 0x009896800000895d */ /* 0x004fea0003900000 */
[----:B------:R-:W2:Y:S02]  /*9200*/  @!P0 SYNCS.PHASECHK.TRANS64 P0, [R0+URZ], R3 ;  /* 0x00000003000085a7 */ /* 0x000ea400080010ff */
[----:B--2---:R-:W-:Y:S05]  /*9210*/  @!P0 BRA `(.L_x_142) ;  /* 0xfffffffc00f08947 */ /* 0x004fea000383ffff */
[----:B------:R-:W-:Y:S05]  /*9220*/  BRA `(.L_x_143) ;  /* 0xffffff90008c7947 */ /* 0x000fea000383ffff */
.L_x_39:
[----:B----4-:R-:W-:-:S07]  /*9230*/  MOV R0, UR5 ;  /* 0x0000000500007c02 */ /* 0x010fce0008000f00 */
.L_x_144:
[----:B-1----:R1:W2:Y:S02]  /*9240*/  SYNCS.PHASECHK.TRANS64.TRYWAIT P0, [R0+URZ], R3 ;  /* 0x00000003000075a7 */ /* 0x0022a400080011ff */
[----:B--2---:R-:W-:Y:S05]  /*9250*/  @!P0 NANOSLEEP.SYNCS 0x989680 ;  /* 0x009896800000895d */ /* 0x004fea0003900000 */
[----:B------:R-:W2:Y:S02]  /*9260*/  @!P0 SYNCS.PHASECHK.TRANS64 P0, [R0+URZ], R3 ;  /* 0x00000003000085a7 */ /* 0x000ea400080010ff */
[----:B--2---:R-:W-:Y:S05]  /*9270*/  @!P0 BRA `(.L_x_144) ;  /* 0xfffffffc00f08947 */ /* 0x004fea000383ffff */
[----:B------:R-:W-:Y:S05]  /*9280*/  BRA `(.L_x_145) ;  /* 0xffffff9000987947 */ /* 0x000fea000383ffff */
.L_x_40:
[----:B----4-:R-:W-:-:S07]  /*9290*/  MOV R0, UR5 ;  /* 0x0000000500007c02 */ /* 0x010fce0008000f00 */
.L_x_146:
[----:B-1----:R1:W2:Y:S02]  /*92a0*/  SYNCS.PHASECHK.TRANS64.TRYWAIT P0, [R0+URZ], R3 ;  /* 0x00000003000075a7 */ /* 0x0022a400080011ff */
[----:B--2---:R-:W-:Y:S05]  /*92b0*/  @!P0 NANOSLEEP.SYNCS 0x989680 ;  /* 0x009896800000895d */ /* 0x004fea0003900000 */
[----:B------:R-:W2:Y:S02]  /*92c0*/  @!P0 SYNCS.PHASECHK.TRANS64 P0, [R0+URZ], R3 ;  /* 0x00000003000085a7 */ /* 0x000ea400080010ff */
[----:B--2---:R-:W-:Y:S05]  /*92d0*/  @!P0 BRA `(.L_x_146) ;  /* 0xfffffffc00f08947 */ /* 0x004fea000383ffff */
[----:B------:R-:W-:Y:S05]  /*92e0*/  BRA `(.L_x_147) ;  /* 0xffffff9000a47947 */ /* 0x000fea000383ffff */
.L_x_43:
[----:B-1----:R1:W2:Y:S02]  /*92f0*/  SYNCS.PHASECHK.TRANS64.TRYWAIT P0, [R0+URZ+0x110], R4 ;  /* 0x00011004000075a7 */ /* 0x0022a400080011ff */
[----:B--2---:R-:W-:Y:S05]  /*9300*/  @!P0 NANOSLEEP.SYNCS 0x989680 ;  /* 0x009896800000895d */ /* 0x004fea0003900000 */
[----:B------:R-:W2:Y:S02]  /*9310*/  @!P0 SYNCS.PHASECHK.TRANS64 P0, [R0+URZ+0x110], R4 ;  /* 0x00011004000085a7 */ /* 0x000ea400080010ff */
[----:B--2---:R-:W-:Y:S05]  /*9320*/  @!P0 BRA `(.L_x_43) ;  /* 0xfffffffc00f08947 */ /* 0x004fea000383ffff */
[----:B------:R-:W-:Y:S05]  /*9330*/  BRA `(.L_x_148) ;  /* 0xffffff9400007947 */ /* 0x000fea000383ffff */
.L_x_44:
[----:B------:R-:W-:-:S07]  /*9340*/  MOV R0, UR5 ;  /* 0x0000000500007c02 */ /* 0x000fce0008000f00 */
.L_x_149:
[----:B-1----:R1:W2:Y:S02]  /*9350*/  SYNCS.PHASECHK.TRANS64.TRYWAIT P0, [R0+URZ+0xc0], R5 ;  /* 0x0000c005000075a7 */ /* 0x0022a400080011ff */
[----:B--2---:R-:W-:Y:S05]  /*9360*/  @!P0 NANOSLEEP.SYNCS 0x989680 ;  /* 0x009896800000895d */ /* 0x004fea0003900000 */
[----:B------:R-:W2:Y:S02]  /*9370*/  @!P0 SYNCS.PHASECHK.TRANS64 P0, [R0+URZ+0xc0], R5 ;  /* 0x0000c005000085a7 */ /* 0x000ea400080010ff */
[----:B--2---:R-:W-:Y:S05]  /*9380*/  @!P0 BRA `(.L_x_149) ;  /* 0xfffffffc00f08947 */ /* 0x004fea000383ffff */
[----:B------:R-:W-:Y:S05]  /*9390*/  BRA `(.L_x_150) ;  /* 0xffffff9400107947 */ /* 0x000fea000383ffff */
.L_x_45:
[----:B-1----:R1:W2:Y:S02]  /*93a0*/  SYNCS.PHASECHK.TRANS64.TRYWAIT P1, [R0+URZ+0xb0], R4 ;  /* 0x0000b004000075a7 */ /* 0x0022a400080211ff */
[----:B--2---:R-:W-:Y:S05]  /*93b0*/  @!P1 NANOSLEEP.SYNCS 0x989680 ;  /* 0x009896800000995d */ /* 0x004fea0003900000 */
[----:B------:R-:W2:Y:S02]  /*93c0*/  @!P1 SYNCS.PHASECHK.TRANS64 P1, [R0+URZ+0xb0], R4 ;  /* 0x0000b004000095a7 */ /* 0x000ea400080210ff */
[----:B--2---:R-:W-:Y:S05]  /*93d0*/  @!P1 BRA `(.L_x_45) ;  /* 0xfffffffc00f09947 */ /* 0x004fea000383ffff */
[----:B------:R-:W-:Y:S05]  /*93e0*/  BRA `(.L_x_151) ;  /* 0xffffff9400407947 */ /* 0x000fea000383ffff */
.L_x_48:
[----:B------:R-:W-:-:S07]  /*93f0*/  MOV R0, UR5 ;  /* 0x0000000500007c02 */ /* 0x000fce0008000f00 */
.L_x_152:
[----:B-1----:R1:W2:Y:S02]  /*9400*/  SYNCS.PHASECHK.TRANS64.TRYWAIT P0, [R0+URZ+0xc0], R2 ;  /* 0x0000c002000075a7 */ /* 0x0022a400080011ff */
[----:B--2---:R-:W-:Y:S05]  /*9410*/  @!P0 NANOSLEEP.SYNCS 0x989680 ;  /* 0x009896800000895d */ /* 0x004fea0003900000 */
[----:B------:R-:W2:Y:S02]  /*9420*/  @!P0 SYNCS.PHASECHK.TRANS64 P0, [R0+URZ+0xc0], R2 ;  /* 0x0000c002000085a7 */ /* 0x000ea400080010ff */
[----:B--2---:R-:W-:Y:S05]  /*9430*/  @!P0 BRA `(.L_x_152) ;  /* 0xfffffffc00f08947 */ /* 0x004fea000383ffff */
[----:B------:R-:W-:Y:S05]  /*9440*/  BRA `(.L_x_47) ;  /* 0xffffff9400947947 */ /* 0x000fea000383ffff */
.L_x_55:
[----:B-1----:R1:W2:Y:S02]  /*9450*/  SYNCS.PHASECHK.TRANS64.TRYWAIT P1, [R0+URZ+0xb0], R2 ;  /* 0x0000b002000075a7 */ /* 0x0022a400080211ff */
[----:B--2---:R-:W-:Y:S05]  /*9460*/  @!P1 NANOSLEEP.SYNCS 0x989680 ;  /* 0x009896800000995d */ /* 0x004fea0003900000 */
[----:B------:R-:W2:Y:S02]  /*9470*/  @!P1 SYNCS.PHASECHK.TRANS64 P1, [R0+URZ+0xb0], R2 ;  /* 0x0000b002000095a7 */ /* 0x000ea400080210ff */
[----:B--2---:R-:W-:Y:S05]  /*9480*/  @!P1 BRA `(.L_x_55) ;  /* 0xfffffffc00f09947 */ /* 0x004fea000383ffff */
[----:B------:R-:W-:Y:S05]  /*9490*/  BRA `(.L_x_153) ;  /* 0xffffff9c00047947 */ /* 0x000fea000383ffff */
.L_x_56:
[----:B------:R-:W-:-:S07]  /*94a0*/  MOV R2, UR7 ;  /* 0x0000000700027c02 */ /* 0x000fce0008000f00 */
.L_x_154:
[----:B-1----:R1:W2:Y:S02]  /*94b0*/  SYNCS.PHASECHK.TRANS64.TRYWAIT P0, [R2+URZ+0xf0], R0 ;  /* 0x0000f000020075a7 */ /* 0x0022a400080011ff */
[----:B--2---:R-:W-:Y:S05]  /*94c0*/  @!P0 NANOSLEEP.SYNCS 0x989680 ;  /* 0x009896800000895d */ /* 0x004fea0003900000 */
[----:B------:R-:W2:Y:S02]  /*94d0*/  @!P0 SYNCS.PHASECHK.TRANS64 P0, [R2+URZ+0xf0], R0 ;  /* 0x0000f000020085a7 */ /* 0x000ea400080010ff */
[----:B--2---:R-:W-:Y:S05]  /*94e0*/  @!P0 BRA `(.L_x_154) ;  /* 0xfffffffc00f08947 */ /* 0x004fea000383ffff */
[----:B------:R-:W-:Y:S05]  /*94f0*/  BRA `(.L_x_155) ;  /* 0xffffff9c003c7947 */ /* 0x000fea000383ffff */
.L_x_59:
[----:B------:R-:W-:Y:S07]  /*9500*/  MOV R0, UR6 ;  /* 0x0000000600007c02 */ /* 0x000fee0008000f00 */
.L_x_156:
[----:B-1----:R1:W2:Y:S02]  /*9510*/  SYNCS.PHASECHK.TRANS64.TRYWAIT P0, [R0+URZ], R2 ;  /* 0x00000002000075a7 */ /* 0x0022a400080011ff */
[----:B--2---:R-:W-:Y:S05]  /*9520*/  @!P0 NANOSLEEP.SYNCS 0x989680 ;  /* 0x009896800000895d */ /* 0x004fea0003900000 */
[----:B------:R-:W2:Y:S02]  /*9530*/  @!P0 SYNCS.PHASECHK.TRANS64 P0, [R0+URZ], R2 ;  /* 0x00000002000085a7 */ /* 0x000ea400080010ff */
[----:B--2---:R-:W-:Y:S05]  /*9540*/  @!P0 BRA `(.L_x_156) ;  /* 0xfffffffc00f08947 */ /* 0x004fea000383ffff */
[----:B------:R-:W-:Y:S05]  /*9550*/  BRA `(.L_x_58) ;  /* 0xffffff9c00587947 */ /* 0x000fea000383ffff */
.L_x_62:
[----:B------:R-:W-:-:S07]  /*9560*/  MOV R0, UR6 ;  /* 0x0000000600007c02 */ /* 0x000fce0008000f00 */
.L_x_157:
[----:B--2---:R2:W4:Y:S02]  /*9570*/  SYNCS.PHASECHK.TRANS64.TRYWAIT P0, [R0+URZ], R2 ;  /* 0x00000002000075a7 */ /* 0x00452400080011ff */
[----:B----4-:R-:W-:Y:S05]  /*9580*/  @!P0 NANOSLEEP.SYNCS 0x989680 ;  /* 0x009896800000895d */ /* 0x010fea0003900000 */
[----:B------:R-:W4:Y:S02]  /*9590*/  @!P0 SYNCS.PHASECHK.TRANS64 P0, [R0+URZ], R2 ;  /* 0x00000002000085a7 */ /* 0x000f2400080010ff */
[----:B----4-:R-:W-:Y:S05]  /*95a0*/  @!P0 BRA `(.L_x_157) ;  /* 0xfffffffc00f08947 */ /* 0x010fea000383ffff */
[----:B------:R-:W-:Y:S05]  /*95b0*/  BRA `(.L_x_158) ;  /* 0xffffffa000347947 */ /* 0x000fea000383ffff */
.L_x_63:
[----:B------:R-:W-:-:S07]  /*95c0*/  MOV R0, UR6 ;  /* 0x0000000600007c02 */ /* 0x000fce0008000f00 */
.L_x_159:
[----:B-1----:R1:W2:Y:S02]  /*95d0*/  SYNCS.PHASECHK.TRANS64.TRYWAIT P0, [R0+URZ], R3 ;  /* 0x00000003000075a7 */ /* 0x0022a400080011ff */
[----:B--2---:R-:W-:Y:S05]  /*95e0*/  @!P0 NANOSLEEP.SYNCS 0x989680 ;  /* 0x009896800000895d */ /* 0x004fea0003900000 */
[----:B------:R-:W2:Y:S02]  /*95f0*/  @!P0 SYNCS.PHASECHK.TRANS64 P0, [R0+URZ], R3 ;  /* 0x00000003000085a7 */ /* 0x000ea400080010ff */
[----:B--2---:R-:W-:Y:S05]  /*9600*/  @!P0 BRA `(.L_x_159) ;  /* 0xfffffffc00f08947 */ /* 0x004fea000383ffff */
[----:B------:R-:W-:Y:S05]  /*9610*/  BRA `(.L_x_160) ;  /* 0xffffffa000407947 */ /* 0x000fea000383ffff */
.L_x_64:
[----:B------:R-:W-:-:S07]  /*9620*/  MOV R0, UR6 ;  /* 0x0000000600007c02 */ /* 0x000fce0008000f00 */
.L_x_161:
[----:B-1----:R1:W2:Y:S02]  /*9630*/  SYNCS.PHASECHK.TRANS64.TRYWAIT P0, [R0+URZ], R3 ;  /* 0x00000003000075a7 */ /* 0x0022a400080011ff */
[----:B--2---:R-:W-:Y:S05]  /*9640*/  @!P0 NANOSLEEP.SYNCS 0x989680 ;  /* 0x009896800000895d */ /* 0x004fea0003900000 */
[----:B------:R-:W2:Y:S02]  /*9650*/  @!P0 SYNCS.PHASECHK.TRANS64 P0, [R0+URZ], R3 ;  /* 0x00000003000085a7 */ /* 0x000ea400080010ff */
[----:B--2---:R-:W-:Y:S05]  /*9660*/  @!P0 BRA `(.L_x_161) ;  /* 0xfffffffc00f08947 */ /* 0x004fea000383ffff */
[----:B------:R-:W-:Y:S05]  /*9670*/  BRA `(.L_x_162) ;  /* 0xffffffa0004c7947 */ /* 0x000fea000383ffff */
.L_x_65:
[----:B-1----:R-:W-:-:S07]  /*9680*/  MOV R0, UR7 ;  /* 0x0000000700007c02 */ /* 0x002fce0008000f00 */
.L_x_163:
[----:B-1----:R1:W2:Y:S02]  /*9690*/  SYNCS.PHASECHK.TRANS64.TRYWAIT P0, [R0+URZ], R2 ;  /* 0x00000002000075a7 */ /* 0x0022a400080011ff */
[----:B--2---:R-:W-:Y:S05]  /*96a0*/  @!P0 NANOSLEEP.SYNCS 0x989680 ;  /* 0x009896800000895d */ /* 0x004fea0003900000 */
[----:B------:R-:W2:Y:S02]  /*96b0*/  @!P0 SYNCS.PHASECHK.TRANS64 P0, [R0+URZ], R2 ;  /* 0x00000002000085a7 */ /* 0x000ea400080010ff */
[----:B--2---:R-:W-:Y:S05]  /*96c0*/  @!P0 BRA `(.L_x_163) ;  /* 0xfffffffc00f08947 */ /* 0x004fea000383ffff */
[----:B------:R-:W-:Y:S05]  /*96d0*/  BRA `(.L_x_164) ;  /* 0xffffffa000587947 */ /* 0x000fea000383ffff */
.L_x_70:
[----:B---3--:R3:W1:Y:S02]  /*96e0*/  SYNCS.PHASECHK.TRANS64.TRYWAIT P0, [R0+URZ+0xb0], R2 ;  /* 0x0000b002000075a7 */ /* 0x00866400080011ff */
[----:B-1----:R-:W-:Y:S05]  /*96f0*/  @!P0 NANOSLEEP.SYNCS 0x989680 ;  /* 0x009896800000895d */ /* 0x002fea0003900000 */
[----:B------:R-:W1:Y:S02]  /*9700*/  @!P0 SYNCS.PHASECHK.TRANS64 P0, [R0+URZ+0xb0], R2 ;  /* 0x0000b002000085a7 */ /* 0x000e6400080010ff */
[----:B-1----:R-:W-:Y:S05]  /*9710*/  @!P0 BRA `(.L_x_70) ;  /* 0xfffffffc00f08947 */ /* 0x002fea000383ffff */
[----:B------:R-:W-:Y:S05]  /*9720*/  BRA `(.L_x_165) ;  /* 0xffffffa400647947 */ /* 0x000fea000383ffff */
.L_x_73:
[----:B------:R-:W-:Y:S07]  /*9730*/  MOV R0, UR6 ;  /* 0x0000000600007c02 */ /* 0x000fee0008000f00 */
.L_x_166:
[----:B-1----:R1:W3:Y:S02]  /*9740*/  SYNCS.PHASECHK.TRANS64.TRYWAIT P0, [R0+URZ+0xa8], R2 ;  /* 0x0000a802000075a7 */ /* 0x0022e400080011ff */
[----:B---3--:R-:W-:Y:S05]  /*9750*/  @!P0 NANOSLEEP.SYNCS 0x989680 ;  /* 0x009896800000895d */ /* 0x008fea0003900000 */
[----:B------:R-:W3:Y:S02]  /*9760*/  @!P0 SYNCS.PHASECHK.TRANS64 P0, [R0+URZ+0xa8], R2 ;  /* 0x0000a802000085a7 */ /* 0x000ee400080010ff */
[----:B---3--:R-:W-:Y:S05]  /*9770*/  @!P0 BRA `(.L_x_166) ;  /* 0xfffffffc00f08947 */ /* 0x008fea000383ffff */
[----:B------:R-:W-:Y:S05]  /*9780*/  BRA `(.L_x_72) ;  /* 0xffffffa800447947 */ /* 0x000fea000383ffff */
.L_x_76:
[----:B------:R-:W-:Y:S07]  /*9790*/  MOV R0, UR6 ;  /* 0x0000000600007c02 */ /* 0x000fee0008000f00 */
.L_x_167:
[----:B-1----:R1:W2:Y:S02]  /*97a0*/  SYNCS.PHASECHK.TRANS64.TRYWAIT P0, [R0+URZ+0x80], R32 ;  /* 0x00008020000075a7 */ /* 0x0022a400080011ff */
[----:B--2---:R-:W-:Y:S05]  /*97b0*/  @!P0 NANOSLEEP.SYNCS 0x989680 ;  /* 0x009896800000895d */ /* 0x004fea0003900000 */
[----:B------:R-:W2:Y:S02]  /*97c0*/  @!P0 SYNCS.PHASECHK.TRANS64 P0, [R0+URZ+0x80], R32 ;  /* 0x00008020000085a7 */ /* 0x000ea400080010ff */
[----:B--2---:R-:W-:Y:S05]  /*97d0*/  @!P0 BRA `(.L_x_167) ;  /* 0xfffffffc00f08947 */ /* 0x004fea000383ffff */
[----:B------:R-:W-:Y:S05]  /*97e0*/  BRA `(.L_x_168) ;  /* 0xffffffa800bc7947 */ /* 0x000fea000383ffff */
.L_x_77:
[----:B------:R-:W-:Y:S07]  /*97f0*/  MOV R0, UR6 ;  /* 0x0000000600007c02 */ /* 0x000fee0008000f00 */
.L_x_169:
[----:B-1----:R1:W2:Y:S02]  /*9800*/  SYNCS.PHASECHK.TRANS64.TRYWAIT P0, [R0+URZ+0x88], R32 ;  /* 0x00008820000075a7 */ /* 0x0022a400080011ff */
[----:B--2---:R-:W-:Y:S05]  /*9810*/  @!P0 NANOSLEEP.SYNCS 0x989680 ;  /* 0x009896800000895d */ /* 0x004fea0003900000 */
[----:B------:R-:W2:Y:S02]  /*9820*/  @!P0 SYNCS.PHASECHK.TRANS64 P0, [R0+URZ+0x88], R32 ;  /* 0x00008820000085a7 */ /* 0x000ea400080010ff */
[----:B--2---:R-:W-:Y:S05]  /*9830*/  @!P0 BRA `(.L_x_169) ;  /* 0xfffffffc00f08947 */ /* 0x004fea000383ffff */
[----:B------:R-:W-:Y:S05]  /*9840*/  BRA `(.L_x_170) ;  /* 0xffffffa800f87947 */ /* 0x000fea000383ffff */
.L_x_78:
[----:B------:R-:W-:Y:S07]  /*9850*/  MOV R0, UR6 ;  /* 0x0000000600007c02 */ /* 0x000fee0008000f00 */
.L_x_171:
[----:B-1----:R1:W2:Y:S02]  /*9860*/  SYNCS.PHASECHK.TRANS64.TRYWAIT P0, [R0+URZ+0x90], R32 ;  /* 0x00009020000075a7 */ /* 0x0022a400080011ff */
[----:B--2---:R-:W-:Y:S05]  /*9870*/  @!P0 NANOSLEEP.SYNCS 0x989680 ;  /* 0x009896800000895d */ /* 0x004fea0003900000 */
[----:B------:R-:W2:Y:S02]  /*9880*/  @!P0 SYNCS.PHASECHK.TRANS64 P0, [R0+URZ+0x90], R32 ;  /* 0x00009020000085a7 */ /* 0x000ea400080010ff */
[----:B--2---:R-:W-:Y:S05]  /*9890*/  @!P0 BRA `(.L_x_171) ;  /* 0xfffffffc00f08947 */ /* 0x004fea000383ffff */
[----:B------:R-:W-:Y:S05]  /*98a0*/  BRA `(.L_x_172) ;  /* 0xffffffac003c7947 */ /* 0x000fea000383ffff */
.L_x_79:
[----:B------:R-:W-:Y:S07]  /*98b0*/  MOV R0, UR6 ;  /* 0x0000000600007c02 */ /* 0x000fee0008000f00 */
.L_x_173:
[----:B-1----:R1:W2:Y:S02]  /*98c0*/  SYNCS.PHASECHK.TRANS64.TRYWAIT P0, [R0+URZ+0x98], R32 ;  /* 0x00009820000075a7 */ /* 0x0022a400080011ff */
[----:B--2---:R-:W-:Y:S05]  /*98d0*/  @!P0 NANOSLEEP.SYNCS 0x989680 ;  /* 0x009896800000895d */ /* 0x004fea0003900000 */
[----:B------:R-:W2:Y:S02]  /*98e0*/  @!P0 SYNCS.PHASECHK.TRANS64 P0, [R0+URZ+0x98], R32 ;  /* 0x00009820000085a7 */ /* 0x000ea400080010ff */
[----:B--2---:R-:W-:Y:S05]  /*98f0*/  @!P0 BRA `(.L_x_173) ;  /* 0xfffffffc00f08947 */ /* 0x004fea000383ffff */
[----:B------:R-:W-:Y:S05]  /*9900*/  BRA `(.L_x_174) ;  /* 0xffffffac00c47947 */ /* 0x000fea000383ffff */
.L_x_81:
[----:B------:R-:W-:-:S07]  /*9910*/  MOV R0, UR6 ;  /* 0x0000000600007c02 */ /* 0x000fce0008000f00 */
.L_x_175:
[----:B-1----:R1:W2:Y:S02]  /*9920*/  SYNCS.PHASECHK.TRANS64.TRYWAIT P0, [R0+URZ+0x80], R2 ;  /* 0x00008002000075a7 */ /* 0x0022a400080011ff */
[----:B--2---:R-:W-:Y:S05]  /*9930*/  @!P0 NANOSLEEP.SYNCS 0x989680 ;  /* 0x009896800000895d */ /* 0x004fea0003900000 */
[----:B------:R-:W2:Y:S02]  /*9940*/  @!P0 SYNCS.PHASECHK.TRANS64 P0, [R0+URZ+0x80], R2 ;  /* 0x00008002000085a7 */ /* 0x000ea400080010ff */
[----:B--2---:R-:W-:Y:S05]  /*9950*/  @!P0 BRA `(.L_x_175) ;  /* 0xfffffffc00f08947 */ /* 0x004fea000383ffff */
[----:B------:R-:W-:Y:S05]  /*9960*/  BRA `(.L_x_176) ;  /* 0xffffffb000347947 */ /* 0x000fea000383ffff */
.L_x_82:
[----:B-1----:R-:W-:-:S07]  /*9970*/  MOV R0, UR6 ;  /* 0x0000000600007c02 */ /* 0x002fce0008000f00 */
.L_x_177:
[----:B-1----:R1:W2:Y:S02]  /*9980*/  SYNCS.PHASECHK.TRANS64.TRYWAIT P0, [R0+URZ+0x88], R2 ;  /* 0x00008802000075a7 */ /* 0x0022a400080011ff */
[----:B--2---:R-:W-:Y:S05]  /*9990*/  @!P0 NANOSLEEP.SYNCS 0x989680 ;  /* 0x009896800000895d */ /* 0x004fea0003900000 */
[----:B------:R-:W2:Y:S02]  /*99a0*/  @!P0 SYNCS.PHASECHK.TRANS64 P0, [R0+URZ+0x88], R2 ;  /* 0x00008802000085a7 */ /* 0x000ea400080010ff */
[----:B--2---:R-:W-:Y:S05]  /*99b0*/  @!P0 BRA `(.L_x_177) ;  /* 0xfffffffc00f08947 */ /* 0x004fea000383ffff */
[----:B------:R-:W-:Y:S05]  /*99c0*/  BRA `(.L_x_178) ;  /* 0xffffffb000247947 */ /* 0x000fea000383ffff */
.L_x_83:
[----:B-1----:R-:W-:-:S07]  /*99d0*/  MOV R0, UR6 ;  /* 0x0000000600007c02 */ /* 0x002fce0008000f00 */
.L_x_179:
[----:B-1----:R1:W2:Y:S02]  /*99e0*/  SYNCS.PHASECHK.TRANS64.TRYWAIT P0, [R0+URZ+0x90], R2 ;  /* 0x00009002000075a7 */ /* 0x0022a400080011ff */
[----:B--2---:R-:W-:Y:S05]  /*99f0*/  @!P0 NANOSLEEP.SYNCS 0x989680 ;  /* 0x009896800000895d */ /* 0x004fea0003900000 */
[----:B------:R-:W2:Y:S02]  /*9a00*/  @!P0 SYNCS.PHASECHK.TRANS64 P0, [R0+URZ+0x90], R2 ;  /* 0x00009002000085a7 */ /* 0x000ea400080010ff */
[----:B--2---:R-:W-:Y:S05]  /*9a10*/  @!P0 BRA `(.L_x_179) ;  /* 0xfffffffc00f08947 */ /* 0x004fea000383ffff */
[----:B------:R-:W-:Y:S05]  /*9a20*/  BRA `(.L_x_180) ;  /* 0xffffffb000147947 */ /* 0x000fea000383ffff */
.L_x_85:
[----:B--2---:R2:W4:Y:S02]  /*9a30*/  SYNCS.PHASECHK.TRANS64.TRYWAIT P0, [R0+URZ+0xb0], R2 ;  /* 0x0000b002000075a7 */ /* 0x00452400080011ff */
[----:B----4-:R-:W-:Y:S05]  /*9a40*/  @!P0 NANOSLEEP.SYNCS 0x989680 ;  /* 0x009896800000895d */ /* 0x010fea0003900000 */
[----:B------:R-:W4:Y:S02]  /*9a50*/  @!P0 SYNCS.PHASECHK.TRANS64 P0, [R0+URZ+0xb0], R2 ;  /* 0x0000b002000085a7 */ /* 0x000f2400080010ff */
[----:B----4-:R-:W-:Y:S05]  /*9a60*/  @!P0 BRA `(.L_x_85) ;  /* 0xfffffffc00f08947 */ /* 0x010fea000383ffff */
[----:B------:R-:W-:Y:S05]  /*9a70*/  BRA `(.L_x_181) ;  /* 0xffffffb000ec7947 */ /* 0x000fea000383ffff */
.L_x_97:
[----:B-1----:R-:W-:Y:S04]  /*9a80*/  MOV R3, UR41 ;  /* 0x0000002900037c02 */ /* 0x002fe80008000f00 */
[----:B------:R1:W2:Y:S03]  /*9a90*/  SYNCS.PHASECHK.TRANS64.TRYWAIT P1, [R3+URZ+0x60], R4 ;  /* 0x00006004030075a7 */ /* 0x0002a600080211ff */
[----:B--2---:R-:W-:Y:S05]  /*9aa0*/  @!P1 NANOSLEEP.SYNCS 0x989680 ;  /* 0x009896800000995d */ /* 0x004fea0003900000 */
[----:B------:R-:W2:Y:S02]  /*9ab0*/  @!P1 SYNCS.PHASECHK.TRANS64 P1, [R3+URZ+0x60], R4 ;  /* 0x00006004030095a7 */ /* 0x000ea400080210ff */
[----:B--2---:R-:W-:Y:S05]  /*9ac0*/  @!P1 BRA `(.L_x_97) ;  /* 0xfffffffc00ec9947 */ /* 0x004fea000383ffff */
[----:B------:R-:W-:Y:S05]  /*9ad0*/  BRA `(.L_x_96) ;  /* 0xffffffc0004c7947 */ /* 0x000fea000383ffff */
.L_x_99:
[----:B-1----:R1:W4:Y:S02]  /*9ae0*/  SYNCS.PHASECHK.TRANS64.TRYWAIT P0, [R60+URZ+0xd0], R0 ;  /* 0x0000d0003c0075a7 */ /* 0x00232400080011ff */
[----:B----4-:R-:W-:Y:S05]  /*9af0*/  @!P0 NANOSLEEP.SYNCS 0x989680 ;  /* 0x009896800000895d */ /* 0x010fea0003900000 */
[----:B------:R-:W4:Y:S02]  /*9b00*/  @!P0 SYNCS.PHASECHK.TRANS64 P0, [R60+URZ+0xd0], R0 ;  /* 0x0000d0003c0085a7 */ /* 0x000f2400080010ff */
[----:B----4-:R-:W-:Y:S05]  /*9b10*/  @!P0 BRA `(.L_x_99) ;  /* 0xfffffffc00f08947 */ /* 0x010fea000383ffff */
[----:B------:R-:W-:Y:S05]  /*9b20*/  BRA `(.L_x_98) ;  /* 0xffffffc000747947 */ /* 0x000fea000383ffff */
.L_x_108:
[----:B---3--:R3:W4:Y:S02]  /*9b30*/  SYNCS.PHASECHK.TRANS64.TRYWAIT P0, [R3+URZ+0x60], R0 ;  /* 0x00006000030075a7 */ /* 0x00872400080011ff */
[----:B----4-:R-:W-:Y:S05]  /*9b40*/  @!P0 NANOSLEEP.SYNCS 0x989680 ;  /* 0x009896800000895d */ /* 0x010fea0003900000 */
[----:B------:R-:W4:Y:S02]  /*9b50*/  @!P0 SYNCS.PHASECHK.TRANS64 P0, [R3+URZ+0x60], R0 ;  /* 0x00006000030085a7 */ /* 0x000f2400080010ff */
[----:B----4-:R-:W-:Y:S05]  /*9b60*/  @!P0 BRA `(.L_x_108) ;  /* 0xfffffffc00f08947 */ /* 0x010fea000383ffff */
[----:B------:R-:W-:Y:S05]  /*9b70*/  BRA `(.L_x_107) ;  /* 0xffffffcc00507947 */ /* 0x000fea000383ffff */
.L_x_116:
[----:B---3--:R3:W4:Y:S02]  /*9b80*/  SYNCS.PHASECHK.TRANS64.TRYWAIT P0, [R0+URZ+0x60], R7 ;  /* 0x00006007000075a7 */ /* 0x00872400080011ff */
[----:B----4-:R-:W-:Y:S05]  /*9b90*/  @!P0 NANOSLEEP.SYNCS 0x989680 ;  /* 0x009896800000895d */ /* 0x010fea0003900000 */
[----:B------:R-:W4:Y:S02]  /*9ba0*/  @!P0 SYNCS.PHASECHK.TRANS64 P0, [R0+URZ+0x60], R7 ;  /* 0x00006007000085a7 */ /* 0x000f2400080010ff */
[----:B----4-:R-:W-:Y:S05]  /*9bb0*/  @!P0 BRA `(.L_x_116) ;  /* 0xfffffffc00f08947 */ /* 0x010fea000383ffff */
[----:B------:R-:W-:Y:S05]  /*9bc0*/  BRA `(.L_x_115) ;  /* 0xffffffd800507947 */ /* 0x000fea000383ffff */
.L_x_124:
[----:B---3--:R3:W4:Y:S02]  /*9bd0*/  SYNCS.PHASECHK.TRANS64.TRYWAIT P0, [R0+URZ+0x60], R6 ;  /* 0x00006006000075a7 */ /* 0x00872400080011ff */
[----:B----4-:R-:W-:Y:S05]  /*9be0*/  @!P0 NANOSLEEP.SYNCS 0x989680 ;  /* 0x009896800000895d */ /* 0x010fea0003900000 */
[----:B------:R-:W4:Y:S02]  /*9bf0*/  @!P0 SYNCS.PHASECHK.TRANS64 P0, [R0+URZ+0x60], R6 ;  /* 0x00006006000085a7 */ /* 0x000f2400080010ff */
[----:B----4-:R-:W-:Y:S05]  /*9c00*/  @!P0 BRA `(.L_x_124) ;  /* 0xfffffffc00f08947 */ /* 0x010fea000383ffff */
[----:B------:R-:W-:Y:S05]  /*9c10*/  BRA `(.L_x_123) ;  /* 0xffffffe400507947 */ /* 0x000fea000383ffff */
        .weak           $__internal_0_$__cuda_sm10x_tcgen05_guardrail_trap_col_being_dealloced_not_returned_by_alloc
        .type           $__internal_0_$__cuda_sm10x_tcgen05_guardrail_trap_col_being_dealloced_not_returned_by_alloc,@function
        .size           $__internal_0_$__cuda_sm10x_tcgen05_guardrail_trap_col_being_dealloced_not_returned_by_alloc,($__internal_1_$__cuda_sm10x_tcgen05_guardrail_trap_phase_invalid_during_alloc - $__internal_0_$__cuda_sm10x_tcgen05_guardrail_trap_col_being_dealloced_not_returned_by_alloc)
$__internal_0_$__cuda_sm10x_tcgen05_guardrail_trap_col_being_dealloced_not_returned_by_alloc:
[----:B------:R-:W-:Y:S05]  /*9c20*/  BPT.TRAP 0x1 ;  /* 0x000000040000795c */ /* 0x000fea0000300000 */
[----:B------:R-:W-:-:S04]  /*9c30*/  HFMA2 R3, -RZ, RZ, 0, 0 ;  /* 0x00000000ff037431 */ /* 0x000fc800000001ff */
[----:B------:R-:W-:Y:S05]  /*9c40*/  RET.REL.NODEC R2 `(_ZN7cutlass13device_kernelINS_4gemm6kernel13GemmUniversalIN4cute5tupleIJiiiiEEENS1_10collective13CollectiveMmaINS1_35MainloopSm100TmaUmmaWarpSpecializedILi6ELi2ELi4ENS5_IJNS4_1CILi1EEESB_SB_EEEEENS5_IJNSA_ILi128EEESE_NSA_ILi64EEEEEENS_10bfloat16_tENS5_IJlSB_lEEESH_SI_NS4_8TiledMMAINS4_8MMA_AtomIJNS4_20SM100_MMA_F16BF16_SSISH_SH_fLi128ELi128ELNS4_4UMMA5MajorE0ELSN_0ELNSM_7ScaleInE0ELSO_0EEEEEENS4_6LayoutISC_NS5_IJNSA_ILi0EEESS_SS_EEEEENS5_IJNS4_10UnderscoreESV_SV_EEEEENS4_13SM90_TMA_LOADENS4_14ComposedLayoutINS4_7SwizzleILi3ELi4ELi3EEENS4_18smem_ptr_flag_bitsILi16EEENSR_INS5_IJNSA_ILi8EEESF_EEENS5_IJSF_SB_EEEEEEEvNS4_8identityESY_S18_vS19_EENS_8epilogue10collective18CollectiveEpilogueINS1B_23Sm100TmaWarpSpecializedILi4ELi2ELi32ELb1ELb0EEEJSG_NS5_IJNSR_ISE_SB_EENSR_INSA_ILi32EEESB_EEEEESH_SI_SH_SI_NS1B_6fusion15FusionCallbacksIS1F_NS1K_17LinCombPerRowBiasISH_fSH_SH_fLi8ELNS_15FloatRoundStyleE2EEESG_S1J_JEEENS4_5SM1004TMEM4LOAD26SM100_TMEM_LOAD_32dp32b32xESY_NSZ_INS10_ILi2ELi4ELi3EEES13_NSR_INS5_IJS14_S1H_EEENS5_IJS1H_SB_EEEEEEENS4_39AutoVectorizingCopyWithAssumedAlignmentILi128EEENS4_14SM90_TMA_STOREES1Y_S20_S20_EEEvvEEEEvNT_6ParamsE) ;  /* 0xffffff6002ec7950 */ /* 0x000fea0003c3ffff */
        .weak           $__internal_1_$__cuda_sm10x_tcgen05_guardrail_trap_phase_invalid_during_alloc
        .type           $__internal_1_$__cuda_sm10x_tcgen05_guardrail_trap_phase_invalid_during_alloc,@function
        .size           $__internal_1_$__cuda_sm10x_tcgen05_guardrail_trap_phase_invalid_during_alloc,($__internal_2_$__cuda_sm10x_tcgen05_guardrail_trap_unallocated_columns_being_dealloced - $__internal_1_$__cuda_sm10x_tcgen05_guardrail_trap_phase_invalid_during_alloc)
$__internal_1_$__cuda_sm10x_tcgen05_guardrail_trap_phase_invalid_during_alloc:
[----:B------:R-:W-:Y:S05]  /*9c50*/  BPT.TRAP 0x1 ;  /* 0x000000040000795c */ /* 0x000fea0000300000 */
[----:B------:R-:W-:-:S04]  /*9c60*/  MOV R3, 0x0 ;  /* 0x0000000000037802 */ /* 0x000fc80000000f00 */
[----:B------:R-:W-:Y:S05]  /*9c70*/  RET.REL.NODEC R2 `(_ZN7cutlass13device_kernelINS_4gemm6kernel13GemmUniversalIN4cute5tupleIJiiiiEEENS1_10collective13CollectiveMmaINS1_35MainloopSm100TmaUmmaWarpSpecializedILi6ELi2ELi4ENS5_IJNS4_1CILi1EEESB_SB_EEEEENS5_IJNSA_ILi128EEESE_NSA_ILi64EEEEEENS_10bfloat16_tENS5_IJlSB_lEEESH_SI_NS4_8TiledMMAINS4_8MMA_AtomIJNS4_20SM100_MMA_F16BF16_SSISH_SH_fLi128ELi128ELNS4_4UMMA5MajorE0ELSN_0ELNSM_7ScaleInE0ELSO_0EEEEEENS4_6LayoutISC_NS5_IJNSA_ILi0EEESS_SS_EEEEENS5_IJNS4_10UnderscoreESV_SV_EEEEENS4_13SM90_TMA_LOADENS4_14ComposedLayoutINS4_7SwizzleILi3ELi4ELi3EEENS4_18smem_ptr_flag_bitsILi16EEENSR_INS5_IJNSA_ILi8EEESF_EEENS5_IJSF_SB_EEEEEEEvNS4_8identityESY_S18_vS19_EENS_8epilogue10collective18CollectiveEpilogueINS1B_23Sm100TmaWarpSpecializedILi4ELi2ELi32ELb1ELb0EEEJSG_NS5_IJNSR_ISE_SB_EENSR_INSA_ILi32EEESB_EEEEESH_SI_SH_SI_NS1B_6fusion15FusionCallbacksIS1F_NS1K_17LinCombPerRowBiasISH_fSH_SH_fLi8ELNS_15FloatRoundStyleE2EEESG_S1J_JEEENS4_5SM1004TMEM4LOAD26SM100_TMEM_LOAD_32dp32b32xESY_NSZ_INS10_ILi2ELi4ELi3EEES13_NSR_INS5_IJS14_S1H_EEENS5_IJS1H_SB_EEEEEEENS4_39AutoVectorizingCopyWithAssumedAlignmentILi128EEENS4_14SM90_TMA_STOREES1Y_S20_S20_EEEvvEEEEvNT_6ParamsE) ;  /* 0xffffff6002e07950 */ /* 0x000fea0003c3ffff */
        .weak           $__internal_2_$__cuda_sm10x_tcgen05_guardrail_trap_unallocated_columns_being_dealloced
        .type           $__internal_2_$__cuda_sm10x_tcgen05_guardrail_trap_unallocated_columns_being_dealloced,@function
        .size           $__internal_2_$__cuda_sm10x_tcgen05_guardrail_trap_unallocated_columns_being_dealloced,(.L_x_183 - $__internal_2_$__cuda_sm10x_tcgen05_guardrail_trap_unallocated_columns_being_dealloced)
$__internal_2_$__cuda_sm10x_tcgen05_guardrail_trap_unallocated_columns_being_dealloced:
[----:B------:R-:W-:Y:S05]  /*9c80*/  BPT.TRAP 0x1 ;  /* 0x000000040000795c */ /* 0x000fea0000300000 */
[----:B------:R-:W-:-:S04]  /*9c90*/  HFMA2 R3, -RZ, RZ, 0, 0 ;  /* 0x00000000ff037431 */ /* 0x000fc800000001ff */
[----:B------:R-:W-:Y:S05]  /*9ca0*/  RET.REL.NODEC R2 `(_ZN7cutlass13device_kernelINS_4gemm6kernel13GemmUniversalIN4cute5tupleIJiiiiEEENS1_10collective13CollectiveMmaINS1_35MainloopSm100TmaUmmaWarpSpecializedILi6ELi2ELi4ENS5_IJNS4_1CILi1EEESB_SB_EEEEENS5_IJNSA_ILi128EEESE_NSA_ILi64EEEEEENS_10bfloat16_tENS5_IJlSB_lEEESH_SI_NS4_8TiledMMAINS4_8MMA_AtomIJNS4_20SM100_MMA_F16BF16_SSISH_SH_fLi128ELi128ELNS4_4UMMA5MajorE0ELSN_0ELNSM_7ScaleInE0ELSO_0EEEEEENS4_6LayoutISC_NS5_IJNSA_ILi0EEESS_SS_EEEEENS5_IJNS4_10UnderscoreESV_SV_EEEEENS4_13SM90_TMA_LOADENS4_14ComposedLayoutINS4_7SwizzleILi3ELi4ELi3EEENS4_18smem_ptr_flag_bitsILi16EEENSR_INS5_IJNSA_ILi8EEESF_EEENS5_IJSF_SB_EEEEEEEvNS4_8identityESY_S18_vS19_EENS_8epilogue10collective18CollectiveEpilogueINS1B_23Sm100TmaWarpSpecializedILi4ELi2ELi32ELb1ELb0EEEJSG_NS5_IJNSR_ISE_SB_EENSR_INSA_ILi32EEESB_EEEEESH_SI_SH_SI_NS1B_6fusion15FusionCallbacksIS1F_NS1K_17LinCombPerRowBiasISH_fSH_SH_fLi8ELNS_15FloatRoundStyleE2EEESG_S1J_JEEENS4_5SM1004TMEM4LOAD26SM100_TMEM_LOAD_32dp32b32xESY_NSZ_INS10_ILi2ELi4ELi3EEES13_NSR_INS5_IJS14_S1H_EEENS5_IJS1H_SB_EEEEEEENS4_39AutoVectorizingCopyWithAssumedAlignmentILi128EEENS4_14SM90_TMA_STOREES1Y_S20_S20_EEEvvEEEEvNT_6ParamsE) ;  /* 0xffffff6002d47950 */ /* 0x000fea0003c3ffff */
.L_x_182:
[----:B------:R-:W-:-:S00]  /*9cb0*/  BRA `(.L_x_182) ;  /* 0xfffffffc00fc7947 */ /* 0x000fc0000383ffff */
[----:B------:R-:W-:-:S00]  /*9cc0*/  NOP ;  /* 0x0000000000007918 */ /* 0x000fc00000000000 */
        /* <DEDUP_REMOVED lines=11> */
.L_x_183:


//--------------------- .nv.global.init           --------------------------
	.section	.nv.global.init,"aw",@progbits
.nv.global.init:
	.type		$str$27,@object
	.size		$str$27,($str$28 - $str$27)
$str$27:
        /*0000*/ 	.byte	0x28, 0x61, 0x64, 0x64, 0x72, 0x65, 0x73, 0x73, 0x20, 0x26, 0x20, 0x6d, 0x61, 0x73, 0x6b, 0x29
        /*0010*/ 	.byte	0x20, 0x3d, 0x3d, 0x20, 0x30, 0x00
	.type		$str$28,@object
	.size		$str$28,($str$26 - $str$28)
$str$28:
        /*0016*/ 	.byte	0x2f, 0x74, 0x6d, 0x70, 0x2f, 0x63, 0x75, 0x74, 0x6c, 0x61, 0x73, 0x73, 0x5f, 0x73, 0x77, 0x65
        /*0026*/ 	.byte	0x65, 0x70, 0x5f, 0x73, 0x72, 0x63, 0x2f, 0x69, 0x6e, 0x63, 0x6c, 0x75, 0x64, 0x65, 0x2f, 0x63
        /*0036*/ 	.byte	0x75, 0x74, 0x65, 0x2f, 0x70, 0x6f, 0x69, 0x6e, 0x74, 0x65, 0x72, 0x5f, 0x66, 0x6c, 0x61, 0x67
        /*0046*/ 	.byte	0x67, 0x65, 0x64, 0x2e, 0x68, 0x70, 0x70, 0x00
	.type		$str$26,@object
	.size		$str$26,($str$25 - $str$26)
$str$26:
        /*004e*/ 	.byte	0x2f, 0x74, 0x6d, 0x70, 0x2f, 0x63, 0x75, 0x74, 0x6c, 0x61, 0x73, 0x73, 0x5f, 0x73, 0x77, 0x65
        /*005e*/ 	.byte	0x65, 0x70, 0x5f, 0x73, 0x72, 0x63, 0x2f, 0x69, 0x6e, 0x63, 0x6c, 0x75, 0x64, 0x65, 0x2f, 0x63
        /*006e*/ 	.byte	0x75, 0x74, 0x65, 0x2f, 0x61, 0x74, 0x6f, 0x6d, 0x2f, 0x63, 0x6f, 0x70, 0x79, 0x5f, 0x74, 0x72
        /*007e*/ 	.byte	0x61, 0x69, 0x74, 0x73, 0x5f, 0x73, 0x6d, 0x31, 0x30, 0x30, 0x2e, 0x68, 0x70, 0x70, 0x00
	.type		$str$25,@object
	.size		$str$25,(__unnamed_1 - $str$25)
$str$25:
        /*008d*/ 	.byte	0x28, 0x28, 0x75, 0x69, 0x6e, 0x74, 0x33, 0x32, 0x5f, 0x74, 0x28, 0x74, 0x68, 0x72, 0x65, 0x61
        /*009d*/ 	.byte	0x64, 0x49, 0x64, 0x78, 0x2e, 0x78, 0x29, 0x20, 0x2f, 0x20, 0x33, 0x32, 0x29, 0x20, 0x25, 0x20
        /*00ad*/ 	.byte	0x34, 0x29, 0x20, 0x3d, 0x3d, 0x20, 0x28, 0x28, 0x28, 0x74, 0x6d, 0x65, 0x6d, 0x5f, 0x61, 0x64
        /*00bd*/ 	.byte	0x64, 0x72, 0x20, 0x3e, 0x3e, 0x20, 0x31, 0x36, 0x29, 0x20, 0x2f, 0x20, 0x33, 0x32, 0x29, 0x20
        /*00cd*/ 	.byte	0x25, 0x20, 0x34, 0x29, 0x00
	.type		__unnamed_1,@object
	.size		__unnamed_1,(__unnamed_2 - __unnamed_1)
__unnamed_1:
        /*00d2*/ 	.byte	0x61, 0x75, 0x74, 0x6f, 0x20, 0x63, 0x75, 0x74, 0x65, 0x3a, 0x3a, 0x61, 0x73, 0x5f, 0x70, 0x6f
        /* <DEDUP_REMOVED lines=24> */
        /*0262*/ 	.byte	0x34, 0x30, 0x39, 0x36, 0x3e, 0x3e, 0x3e, 0x3e, 0x5d, 0x00
	.type		__unnamed_2,@object
	.size		__unnamed_2,(.L_2 - __unnamed_2)
__unnamed_2:
        /* <DEDUP_REMOVED lines=42> */
        /*050c*/ 	.byte	0x3e, 0x3e, 0x5d, 0x00
.L_2:


//--------------------- .nv.shared._ZN7cutlass13device_kernelINS_4gemm6kernel13GemmUniversalIN4cute5tupleIJiiiiEEENS1_10collective13CollectiveMmaINS1_35MainloopSm100TmaUmmaWarpSpecializedILi6ELi2ELi4ENS5_IJNS4_1CILi1EEESB_SB_EEEEENS5_IJNSA_ILi128EEESE_NSA_ILi64EEEEEENS_10bfloat16_tENS5_IJlSB_lEEESH_SI_NS4_8TiledMMAINS4_8MMA_AtomIJNS4_20SM100_MMA_F16BF16_SSISH_SH_fLi128ELi128ELNS4_4UMMA5MajorE0ELSN_0ELNSM_7ScaleInE0ELSO_0EEEEEENS4_6LayoutISC_NS5_IJNSA_ILi0EEESS_SS_EEEEENS5_IJNS4_10UnderscoreESV_SV_EEEEENS4_13SM90_TMA_LOADENS4_14ComposedLayoutINS4_7SwizzleILi3ELi4ELi3EEENS4_18smem_ptr_flag_bitsILi16EEENSR_INS5_IJNSA_ILi8EEESF_EEENS5_IJSF_SB_EEEEEEEvNS4_8identityESY_S18_vS19_EENS_8epilogue10collective18CollectiveEpilogueINS1B_23Sm100TmaWarpSpecializedILi4ELi2ELi32ELb1ELb0EEEJSG_NS5_IJNSR_ISE_SB_EENSR_INSA_ILi32EEESB_EEEEESH_SI_SH_SI_NS1B_6fusion15FusionCallbacksIS1F_NS1K_17LinCombPerRowBiasISH_fSH_SH_fLi8ELNS_15FloatRoundStyleE2EEESG_S1J_JEEENS4_5SM1004TMEM4LOAD26SM100_TMEM_LOAD_32dp32b32xESY_NSZ_INS10_ILi2ELi4ELi3EEES13_NSR_INS5_IJS14_S1H_EEENS5_IJS1H_SB_EEEEEEENS4_39AutoVectorizingCopyWithAssumedAlignmentILi128EEENS4_14SM90_TMA_STOREES1Y_S20_S20_EEEvvEEEEvNT_6ParamsE --------------------------
	.section	.nv.shared._ZN7cutlass13device_kernelINS_4gemm6kernel13GemmUniversalIN4cute5tupleIJiiiiEEENS1_10collective13CollectiveMmaINS1_35MainloopSm100TmaUmmaWarpSpecializedILi6ELi2ELi4ENS5_IJNS4_1CILi1EEESB_SB_EEEEENS5_IJNSA_ILi128EEESE_NSA_ILi64EEEEEENS_10bfloat16_tENS5_IJlSB_lEEESH_SI_NS4_8TiledMMAINS4_8MMA_AtomIJNS4_20SM100_MMA_F16BF16_SSISH_SH_fLi128ELi128ELNS4_4UMMA5MajorE0ELSN_0ELNSM_7ScaleInE0ELSO_0EEEEEENS4_6LayoutISC_NS5_IJNSA_ILi0EEESS_SS_EEEEENS5_IJNS4_10UnderscoreESV_SV_EEEEENS4_13SM90_TMA_LOADENS4_14ComposedLayoutINS4_7SwizzleILi3ELi4ELi3EEENS4_18smem_ptr_flag_bitsILi16EEENSR_INS5_IJNSA_ILi8EEESF_EEENS5_IJSF_SB_EEEEEEEvNS4_8identityESY_S18_vS19_EENS_8epilogue10collective18CollectiveEpilogueINS1B_23Sm100TmaWarpSpecializedILi4ELi2ELi32ELb1ELb0EEEJSG_NS5_IJNSR_ISE_SB_EENSR_INSA_ILi32EEESB_EEEEESH_SI_SH_SI_NS1B_6fusion15FusionCallbacksIS1F_NS1K_17LinCombPerRowBiasISH_fSH_SH_fLi8ELNS_15FloatRoundStyleE2EEESG_S1J_JEEENS4_5SM1004TMEM4LOAD26SM100_TMEM_LOAD_32dp32b32xESY_NSZ_INS10_ILi2ELi4ELi3EEES13_NSR_INS5_IJS14_S1H_EEENS5_IJS1H_SB_EEEEEEENS4_39AutoVectorizingCopyWithAssumedAlignmentILi128EEENS4_14SM90_TMA_STOREES1Y_S20_S20_EEEvvEEEEvNT_6ParamsE,"aw",@nobits
	.sectionflags	@""
	.align	16
	.zero		1024


//--------------------- .nv.shared.reserved.0     --------------------------
	.section	.nv.shared.reserved.0,"aw",@nobits
	.weak		__nv_reservedSMEM_offset_0_alias
	.size		__nv_reservedSMEM_offset_0_alias, 0, 64
	.other		__nv_reservedSMEM_offset_0_alias,@"STO_CUDA_RESERVED_SHARED STV_DEFAULT"
__nv_reservedSMEM_offset_0_alias:
	.zero		0
.nv.shared.reserved.0:
	.zero		64
	.weak		__nv_reservedSMEM_tcgen05_partition
	.type		__nv_reservedSMEM_tcgen05_partition,@object
	.size		__nv_reservedSMEM_tcgen05_partition,(.L_0 - __nv_reservedSMEM_tcgen05_partition)
__nv_reservedSMEM_tcgen05_partition:
	.zero		32
.L_0:


//--------------------- .nv.global                --------------------------
	.section	.nv.global,"aw",@nobits
.nv.global:
	.type		_ZN39_INTERNAL_8accacad_4_k_cu_dcbfb5f5_37944cute1_E,@object
	.size		_ZN39_INTERNAL_8accacad_4_k_cu_dcbfb5f5_37944cute1_E,(_ZN39_INTERNAL_8accacad_4_k_cu_dcbfb5f5_37944cuda3std3__45__cpo6cbeginE - _ZN39_INTERNAL_8accacad_4_k_cu_dcbfb5f5_37944cute1_E)
_ZN39_INTERNAL_8accacad_4_k_cu_dcbfb5f5_37944cute1_E:
	.zero		1
	.type		_ZN39_INTERNAL_8accacad_4_k_cu_dcbfb5f5_37944cuda3std3__45__cpo6cbeginE,@object
	.size		_ZN39_INTERNAL_8accacad_4_k_cu_dcbfb5f5_37944cuda3std3__45__cpo6cbeginE,(_ZN39_INTERNAL_8accacad_4_k_cu_dcbfb5f5_37944cuda3std3__48in_placeE - _ZN39_INTERNAL_8accacad_4_k_cu_dcbfb5f5_37944cuda3std3__45__cpo6cbeginE)
_ZN39_INTERNAL_8accacad_4_k_cu_dcbfb5f5_37944cuda3std3__45__cpo6cbeginE:
	.zero		1
	.type		_ZN39_INTERNAL_8accacad_4_k_cu_dcbfb5f5_37944cuda3std3__48in_placeE,@object
	.size		_ZN39_INTERNAL_8accacad_4_k_cu_dcbfb5f5_37944cuda3std3__48in_placeE,(_ZN39_INTERNAL_8accacad_4_k_cu_dcbfb5f5_37944cuda3std6ranges3__45__cpo9iter_moveE - _ZN39_INTERNAL_8accacad_4_k_cu_dcbfb5f5_37944cuda3std3__48in_placeE)
_ZN39_INTERNAL_8accacad_4_k_cu_dcbfb5f5_37944cuda3std3__48in_placeE:
	.zero		1
	.type		_ZN39_INTERNAL_8accacad_4_k_cu_dcbfb5f5_37944cuda3std6ranges3__45__cpo9iter_moveE,@object
	.size		_ZN39_INTERNAL_8accacad_4_k_cu_dcbfb5f5_37944cuda3std6ranges3__45__cpo9iter_moveE,(_ZN39_INTERNAL_8accacad_4_k_cu_dcbfb5f5_37944cuda3std3__45__cpo5beginE - _ZN39_INTERNAL_8accacad_4_k_cu_dcbfb5f5_37944cuda3std6ranges3__45__cpo9iter_moveE)
_ZN39_INTERNAL_8accacad_4_k_cu_dcbfb5f5_37944cuda3std6ranges3__45__cpo9iter_moveE:
	.zero		1
	.type		_ZN39_INTERNAL_8accacad_4_k_cu_dcbfb5f5_37944cuda3std3__45__cpo5beginE,@object
	.size		_ZN39_INTERNAL_8accacad_4_k_cu_dcbfb5f5_37944cuda3std3__45__cpo5beginE,(_ZN39_INTERNAL_8accacad_4_k_cu_dcbfb5f5_37944cuda3std3__441_GLOBAL__N__8accacad_4_k_cu_dcbfb5f5_37946ignoreE - _ZN39_INTERNAL_8accacad_4_k_cu_dcbfb5f5_37944cuda3std3__45__cpo5beginE)
_ZN39_INTERNAL_8accacad_4_k_cu_dcbfb5f5_37944cuda3std3__45__cpo5beginE:
	.zero		1
	.type		_ZN39_INTERNAL_8accacad_4_k_cu_dcbfb5f5_37944cuda3std3__441_GLOBAL__N__8accacad_4_k_cu_dcbfb5f5_37946ignoreE,@object
	.size		_ZN39_INTERNAL_8accacad_4_k_cu_dcbfb5f5_37944cuda3std3__441_GLOBAL__N__8accacad_4_k_cu_dcbfb5f5_37946ignoreE,(_ZN39_INTERNAL_8accacad_4_k_cu_dcbfb5f5_37944cute7productE - _ZN39_INTERNAL_8accacad_4_k_cu_dcbfb5f5_37944cuda3std3__441_GLOBAL__N__8accacad_4_k_cu_dcbfb5f5_37946ignoreE)
_ZN39_INTERNAL_8accacad_4_k_cu_dcbfb5f5_37944cuda3std3__441_GLOBAL__N__8accacad_4_k_cu_dcbfb5f5_37946ignoreE:
	.zero		1
	.type		_ZN39_INTERNAL_8accacad_4_k_cu_dcbfb5f5_37944cute7productE,@object
	.size		_ZN39_INTERNAL_8accacad_4_k_cu_dcbfb5f5_37944cute7productE,(_ZN39_INTERNAL_8accacad_4_k_cu_dcbfb5f5_37944cuda3std3__45__cpo3endE - _ZN39_INTERNAL_8accacad_4_k_cu_dcbfb5f5_37944cute7productE)
_ZN39_INTERNAL_8accacad_4_k_cu_dcbfb5f5_37944cute7productE:
	.zero		1
	.type		_ZN39_INTERNAL_8accacad_4_k_cu_dcbfb5f5_37944cuda3std3__45__cpo3endE,@object
	.size		_ZN39_INTERNAL_8accacad_4_k_cu_dcbfb5f5_37944cuda3std3__45__cpo3endE,(_ZN39_INTERNAL_8accacad_4_k_cu_dcbfb5f5_37944cuda3std3__419piecewise_constructE - _ZN39_INTERNAL_8accacad_4_k_cu_dcbfb5f5_37944cuda3std3__45__cpo3endE)
_ZN39_INTERNAL_8accacad_4_k_cu_dcbfb5f5_37944cuda3std3__45__cpo3endE:
	.zero		1
	.type		_ZN39_INTERNAL_8accacad_4_k_cu_dcbfb5f5_37944cuda3std3__419piecewise_constructE,@object
	.size		_ZN39_INTERNAL_8accacad_4_k_cu_dcbfb5f5_37944cuda3std3__419piecewise_constructE,(_ZN39_INTERNAL_8accacad_4_k_cu_dcbfb5f5_37944cuda3std3__45__cpo4cendE - _ZN39_INTERNAL_8accacad_4_k_cu_dcbfb5f5_37944cuda3std3__419piecewise_constructE)
_ZN39_INTERNAL_8accacad_4_k_cu_dcbfb5f5_37944cuda3std3__419piecewise_constructE:
	.zero		1
	.type		_ZN39_INTERNAL_8accacad_4_k_cu_dcbfb5f5_37944cuda3std3__45__cpo4cendE,@object
	.size		_ZN39_INTERNAL_8accacad_4_k_cu_dcbfb5f5_37944cuda3std3__45__cpo4cendE,(_ZN39_INTERNAL_8accacad_4_k_cu_dcbfb5f5_37944cuda3std6ranges3__45__cpo4swapE - _ZN39_INTERNAL_8accacad_4_k_cu_dcbfb5f5_37944cuda3std3__45__cpo4cendE)
_ZN39_INTERNAL_8accacad_4_k_cu_dcbfb5f5_37944cuda3std3__45__cpo4cendE:
	.zero		1
	.type		_ZN39_INTERNAL_8accacad_4_k_cu_dcbfb5f5_37944cuda3std6ranges3__45__cpo4swapE,@object
	.size		_ZN39_INTERNAL_8accacad_4_k_cu_dcbfb5f5_37944cuda3std6ranges3__45__cpo4swapE,(.L_10 - _ZN39_INTERNAL_8accacad_4_k_cu_dcbfb5f5_37944cuda3std6ranges3__45__cpo4swapE)
_ZN39_INTERNAL_8accacad_4_k_cu_dcbfb5f5_37944cuda3std6ranges3__45__cpo4swapE:
	.zero		1
.L_10:


//--------------------- .nv.constant0._ZN7cutlass13device_kernelINS_4gemm6kernel13GemmUniversalIN4cute5tupleIJiiiiEEENS1_10collective13CollectiveMmaINS1_35MainloopSm100TmaUmmaWarpSpecializedILi6ELi2ELi4ENS5_IJNS4_1CILi1EEESB_SB_EEEEENS5_IJNSA_ILi128EEESE_NSA_ILi64EEEEEENS_10bfloat16_tENS5_IJlSB_lEEESH_SI_NS4_8TiledMMAINS4_8MMA_AtomIJNS4_20SM100_MMA_F16BF16_SSISH_SH_fLi128ELi128ELNS4_4UMMA5MajorE0ELSN_0ELNSM_7ScaleInE0ELSO_0EEEEEENS4_6LayoutISC_NS5_IJNSA_ILi0EEESS_SS_EEEEENS5_IJNS4_10UnderscoreESV_SV_EEEEENS4_13SM90_TMA_LOADENS4_14ComposedLayoutINS4_7SwizzleILi3ELi4ELi3EEENS4_18smem_ptr_flag_bitsILi16EEENSR_INS5_IJNSA_ILi8EEESF_EEENS5_IJSF_SB_EEEEEEEvNS4_8identityESY_S18_vS19_EENS_8epilogue10collective18CollectiveEpilogueINS1B_23Sm100TmaWarpSpecializedILi4ELi2ELi32ELb1ELb0EEEJSG_NS5_IJNSR_ISE_SB_EENSR_INSA_ILi32EEESB_EEEEESH_SI_SH_SI_NS1B_6fusion15FusionCallbacksIS1F_NS1K_17LinCombPerRowBiasISH_fSH_SH_fLi8ELNS_15FloatRoundStyleE2EEESG_S1J_JEEENS4_5SM1004TMEM4LOAD26SM100_TMEM_LOAD_32dp32b32xESY_NSZ_INS10_ILi2ELi4ELi3EEES13_NSR_INS5_IJS14_S1H_EEENS5_IJS1H_SB_EEEEEEENS4_39AutoVectorizingCopyWithAssumedAlignmentILi128EEENS4_14SM90_TMA_STOREES1Y_S20_S20_EEEvvEEEEvNT_6ParamsE --------------------------
	.section	.nv.constant0._ZN7cutlass13device_kernelINS_4gemm6kernel13GemmUniversalIN4cute5tupleIJiiiiEEENS1_10collective13CollectiveMmaINS1_35MainloopSm100TmaUmmaWarpSpecializedILi6ELi2ELi4ENS5_IJNS4_1CILi1EEESB_SB_EEEEENS5_IJNSA_ILi128EEESE_NSA_ILi64EEEEEENS_10bfloat16_tENS5_IJlSB_lEEESH_SI_NS4_8TiledMMAINS4_8MMA_AtomIJNS4_20SM100_MMA_F16BF16_SSISH_SH_fLi128ELi128ELNS4_4UMMA5MajorE0ELSN_0ELNSM_7ScaleInE0ELSO_0EEEEEENS4_6LayoutISC_NS5_IJNSA_ILi0EEESS_SS_EEEEENS5_IJNS4_10UnderscoreESV_SV_EEEEENS4_13SM90_TMA_LOADENS4_14ComposedLayoutINS4_7SwizzleILi3ELi4ELi3EEENS4_18smem_ptr_flag_bitsILi16EEENSR_INS5_IJNSA_ILi8EEESF_EEENS5_IJSF_SB_EEEEEEEvNS4_8identityESY_S18_vS19_EENS_8epilogue10collective18CollectiveEpilogueINS1B_23Sm100TmaWarpSpecializedILi4ELi2ELi32ELb1ELb0EEEJSG_NS5_IJNSR_ISE_SB_EENSR_INSA_ILi32EEESB_EEEEESH_SI_SH_SI_NS1B_6fusion15FusionCallbacksIS1F_NS1K_17LinCombPerRowBiasISH_fSH_SH_fLi8ELNS_15FloatRoundStyleE2EEESG_S1J_JEEENS4_5SM1004TMEM4LOAD26SM100_TMEM_LOAD_32dp32b32xESY_NSZ_INS10_ILi2ELi4ELi3EEES13_NSR_INS5_IJS14_S1H_EEENS5_IJS1H_SB_EEEEEEENS4_39AutoVectorizingCopyWithAssumedAlignmentILi128EEENS4_14SM90_TMA_STOREES1Y_S20_S20_EEEvvEEEEvNT_6ParamsE,"a",@progbits
	.sectionflags	@""
	.align	4
.nv.constant0._ZN7cutlass13device_kernelINS_4gemm6kernel13GemmUniversalIN4cute5tupleIJiiiiEEENS1_10collective13CollectiveMmaINS1_35MainloopSm100TmaUmmaWarpSpecializedILi6ELi2ELi4ENS5_IJNS4_1CILi1EEESB_SB_EEEEENS5_IJNSA_ILi128EEESE_NSA_ILi64EEEEEENS_10bfloat16_tENS5_IJlSB_lEEESH_SI_NS4_8TiledMMAINS4_8MMA_AtomIJNS4_20SM100_MMA_F16BF16_SSISH_SH_fLi128ELi128ELNS4_4UMMA5MajorE0ELSN_0ELNSM_7ScaleInE0ELSO_0EEEEEENS4_6LayoutISC_NS5_IJNSA_ILi0EEESS_SS_EEEEENS5_IJNS4_10UnderscoreESV_SV_EEEEENS4_13SM90_TMA_LOADENS4_14ComposedLayoutINS4_7SwizzleILi3ELi4ELi3EEENS4_18smem_ptr_flag_bitsILi16EEENSR_INS5_IJNSA_ILi8EEESF_EEENS5_IJSF_SB_EEEEEEEvNS4_8identityESY_S18_vS19_EENS_8epilogue10collective18CollectiveEpilogueINS1B_23Sm100TmaWarpSpecializedILi4ELi2ELi32ELb1ELb0EEEJSG_NS5_IJNSR_ISE_SB_EENSR_INSA_ILi32EEESB_EEEEESH_SI_SH_SI_NS1B_6fusion15FusionCallbacksIS1F_NS1K_17LinCombPerRowBiasISH_fSH_SH_fLi8ELNS_15FloatRoundStyleE2EEESG_S1J_JEEENS4_5SM1004TMEM4LOAD26SM100_TMEM_LOAD_32dp32b32xESY_NSZ_INS10_ILi2ELi4ELi3EEES13_NSR_INS5_IJS14_S1H_EEENS5_IJS1H_SB_EEEEEEENS4_39AutoVectorizingCopyWithAssumedAlignmentILi128EEENS4_14SM90_TMA_STOREES1Y_S20_S20_EEEvvEEEEvNT_6ParamsE:
	.zero		2944


//--------------------- SYMBOLS --------------------------

	.type		.nv.reservedSmem.offset0,@object
	.size		.nv.reservedSmem.offset0,0x4
	.type		.nv.reservedSmem.cap,@object
	.size		.nv.reservedSmem.cap,0x4
	.type		__assertfail,@function
